	.target	sm_90a

	.elftype	@"ET_EXEC"


//--------------------- .note.nv.tkinfo           --------------------------
	.section	.note.nv.tkinfo,"",@"SHT_NOTE"
	.sectionflags	@"SHF_NOTE_NV_TKINFO"
	.tkinfo
        /*0018*/ 	.word	0x00000002
        /*0030*/ 	.string	""
        /*0030*/ 	.string	"ptxas"
        /*0030*/ 	.string	"Cuda compilation tools, release 13.0, V13.0.88"
        /*0030*/ 	.string	"Build cuda_13.0.r13.0/compiler.36424714_0"
        /*0030*/ 	.string	"-v  -suppress-debug-info  -lineinfo  -arch sm_90a "



//--------------------- .note.nv.cuinfo           --------------------------
	.section	.note.nv.cuinfo,"",@"SHT_NOTE"
	.sectionflags	@"SHF_NOTE_NV_CUINFO"
        /*0018*/ 	.short	0x0002
        /*001a*/ 	.short	0x005a
        /*001c*/ 	.short	0x0082
	.zero		2


//--------------------- .nv.info                  --------------------------
	.section	.nv.info,"",@"SHT_CUDA_INFO"
	.align	4


	//----- nvinfo : EIATTR_REGCOUNT
	.align		4
        /*0000*/ 	.byte	0x04, 0x2f
        /*0002*/ 	.short	(.L_1 - .L_0)
	.align		4
.L_0:
        /*0004*/ 	.word	index@(matmul_kernel)
        /*0008*/ 	.word	0x000000fa


	//----- nvinfo : EIATTR_FRAME_SIZE
	.align		4
.L_1:
        /*000c*/ 	.byte	0x04, 0x11
        /*000e*/ 	.short	(.L_3 - .L_2)
	.align		4
.L_2:
        /*0010*/ 	.word	index@(matmul_kernel)
        /*0014*/ 	.word	0x00000000


	//----- nvinfo : EIATTR_MIN_STACK_SIZE
	.align		4
.L_3:
        /*0018*/ 	.byte	0x04, 0x12
        /*001a*/ 	.short	(.L_5 - .L_4)
	.align		4
.L_4:
        /*001c*/ 	.word	index@(matmul_kernel)
        /*0020*/ 	.word	0x00000000
.L_5:


//--------------------- .nv.compat                --------------------------
	.section	.nv.compat,"",@"SHT_CUDA_COMPAT_INFO"
	.align	4
        /*0000*/ 	.byte	0x02, 0x09, 0x01, 0x00, 0x02, 0x02, 0x04, 0x00, 0x02, 0x05, 0x05, 0x00, 0x03, 0x07, 0x01, 0x01
        /*0010*/ 	.byte	0x02, 0x03, 0x00, 0x00, 0x02, 0x06, 0x01, 0x00, 0x04, 0x0b, 0x08, 0x00, 0x00, 0x00, 0x00, 0x00
        /*0020*/ 	.byte	0x00, 0x00, 0x00, 0x00


//--------------------- .nv.info.matmul_kernel    --------------------------
	.section	.nv.info.matmul_kernel,"",@"SHT_CUDA_INFO"
	.sectionflags	@""
	.align	4


	//----- nvinfo : EIATTR_CUDA_API_VERSION
	.align		4
        /*0000*/ 	.byte	0x04, 0x37
        /*0002*/ 	.short	(.L_7 - .L_6)
.L_6:
        /*0004*/ 	.word	0x00000082


	//----- nvinfo : EIATTR_KPARAM_INFO
	.align		4
.L_7:
        /*0008*/ 	.byte	0x04, 0x17
        /*000a*/ 	.short	(.L_9 - .L_8)
.L_8:
        /*000c*/ 	.word	0x00000000
        /*0010*/ 	.short	0x000d
        /*0012*/ 	.short	0x0048
        /*0014*/ 	.byte	0x00, 0xf4, 0x21, 0x00


	//----- nvinfo : EIATTR_KPARAM_INFO
	.align		4
.L_9:
        /*0018*/ 	.byte	0x04, 0x17
        /*001a*/ 	.short	(.L_11 - .L_10)
.L_10:
        /*001c*/ 	.word	0x00000000
        /*0020*/ 	.short	0x000c
        /*0022*/ 	.short	0x0040
        /*0024*/ 	.byte	0x00, 0xf4, 0x21, 0x00


	//----- nvinfo : EIATTR_KPARAM_INFO
	.align		4
.L_11:
        /*0028*/ 	.byte	0x04, 0x17
        /*002a*/ 	.short	(.L_13 - .L_12)
.L_12:
        /*002c*/ 	.word	0x00000000
        /*0030*/ 	.short	0x000b
        /*0032*/ 	.short	0x0038
        /*0034*/ 	.byte	0x00, 0xf0, 0x11, 0x00


	//----- nvinfo : EIATTR_KPARAM_INFO
	.align		4
.L_13:
        /*0038*/ 	.byte	0x04, 0x17
        /*003a*/ 	.short	(.L_15 - .L_14)
.L_14:
        /*003c*/ 	.word	0x00000000
        /*0040*/ 	.short	0x000a
        /*0042*/ 	.short	0x0034
        /*0044*/ 	.byte	0x00, 0xf0, 0x11, 0x00


	//----- nvinfo : EIATTR_KPARAM_INFO
	.align		4
.L_15:
        /*0048*/ 	.byte	0x04, 0x17
        /*004a*/ 	.short	(.L_17 - .L_16)
.L_16:
        /*004c*/ 	.word	0x00000000
        /*0050*/ 	.short	0x0009
        /*0052*/ 	.short	0x0030
        /*0054*/ 	.byte	0x00, 0xf0, 0x11, 0x00


	//----- nvinfo : EIATTR_KPARAM_INFO
	.align		4
.L_17:
        /*0058*/ 	.byte	0x04, 0x17
        /*005a*/ 	.short	(.L_19 - .L_18)
.L_18:
        /*005c*/ 	.word	0x00000000
        /*0060*/ 	.short	0x0008
        /*0062*/ 	.short	0x002c
        /*0064*/ 	.byte	0x00, 0xf0, 0x11, 0x00


	//----- nvinfo : EIATTR_KPARAM_INFO
	.align		4
.L_19:
        /*0068*/ 	.byte	0x04, 0x17
        /*006a*/ 	.short	(.L_21 - .L_20)
.L_20:
        /*006c*/ 	.word	0x00000000
        /*0070*/ 	.short	0x0007
        /*0072*/ 	.short	0x0028
        /*0074*/ 	.byte	0x00, 0xf0, 0x11, 0x00


	//----- nvinfo : EIATTR_KPARAM_INFO
	.align		4
.L_21:
        /*0078*/ 	.byte	0x04, 0x17
        /*007a*/ 	.short	(.L_23 - .L_22)
.L_22:
        /*007c*/ 	.word	0x00000000
        /*0080*/ 	.short	0x0006
        /*0082*/ 	.short	0x0024
        /*0084*/ 	.byte	0x00, 0xf0, 0x11, 0x00


	//----- nvinfo : EIATTR_KPARAM_INFO
	.align		4
.L_23:
        /*0088*/ 	.byte	0x04, 0x17
        /*008a*/ 	.short	(.L_25 - .L_24)
.L_24:
        /*008c*/ 	.word	0x00000000
        /*0090*/ 	.short	0x0005
        /*0092*/ 	.short	0x0020
        /*0094*/ 	.byte	0x00, 0xf0, 0x11, 0x00


	//----- nvinfo : EIATTR_KPARAM_INFO
	.align		4
.L_25:
        /*0098*/ 	.byte	0x04, 0x17
        /*009a*/ 	.short	(.L_27 - .L_26)
.L_26:
        /*009c*/ 	.word	0x00000000
        /*00a0*/ 	.short	0x0004
        /*00a2*/ 	.short	0x001c
        /*00a4*/ 	.byte	0x00, 0xf0, 0x11, 0x00


	//----- nvinfo : EIATTR_KPARAM_INFO
	.align		4
.L_27:
        /*00a8*/ 	.byte	0x04, 0x17
        /*00aa*/ 	.short	(.L_29 - .L_28)
.L_28:
        /*00ac*/ 	.word	0x00000000
        /*00b0*/ 	.short	0x0003
        /*00b2*/ 	.short	0x0018
        /*00b4*/ 	.byte	0x00, 0xf0, 0x11, 0x00


	//----- nvinfo : EIATTR_KPARAM_INFO
	.align		4
.L_29:
        /*00b8*/ 	.byte	0x04, 0x17
        /*00ba*/ 	.short	(.L_31 - .L_30)
.L_30:
        /*00bc*/ 	.word	0x00000000
        /*00c0*/ 	.short	0x0002
        /*00c2*/ 	.short	0x0010
        /*00c4*/ 	.byte	0x00, 0xf4, 0x21, 0x00


	//----- nvinfo : EIATTR_KPARAM_INFO
	.align		4
.L_31:
        /*00c8*/ 	.byte	0x04, 0x17
        /*00ca*/ 	.short	(.L_33 - .L_32)
.L_32:
        /*00cc*/ 	.word	0x00000000
        /*00d0*/ 	.short	0x0001
        /*00d2*/ 	.short	0x0008
        /*00d4*/ 	.byte	0x00, 0xf4, 0x21, 0x00


	//----- nvinfo : EIATTR_KPARAM_INFO
	.align		4
.L_33:
        /*00d8*/ 	.byte	0x04, 0x17
        /*00da*/ 	.short	(.L_35 - .L_34)
.L_34:
        /*00dc*/ 	.word	0x00000000
        /*00e0*/ 	.short	0x0000
        /*00e2*/ 	.short	0x0000
        /*00e4*/ 	.byte	0x00, 0xf4, 0x21, 0x00


	//----- nvinfo : EIATTR_EXPLICIT_CLUSTER
	.align		4
.L_35:
        /*00e8*/ 	.byte	0x01, 0x3e
	.zero		2


	//----- nvinfo : EIATTR_CTA_PER_CLUSTER
	.align		4
        /*00ec*/ 	.byte	0x04, 0x3d
        /*00ee*/ 	.short	(.L_37 - .L_36)
.L_36:
        /*00f0*/ 	.word	0x00000004
        /*00f4*/ 	.word	0x00000001
        /*00f8*/ 	.word	0x00000001


	//----- nvinfo : EIATTR_SPARSE_MMA_MASK
	.align		4
.L_37:
        /*00fc*/ 	.byte	0x03, 0x50
        /*00fe*/ 	.short	0x0000


	//----- nvinfo : EIATTR_MAXREG_COUNT
	.align		4
        /*0100*/ 	.byte	0x03, 0x1b
        /*0102*/ 	.short	0x00ff


	//----- nvinfo : EIATTR_NUM_BARRIERS
	.align		4
        /*0104*/ 	.byte	0x02, 0x4c
        /*0106*/ 	.byte	0x01
	.zero		1


	//----- nvinfo : EIATTR_MERCURY_ISA_VERSION
	.align		4
        /*0108*/ 	.byte	0x03, 0x5f
        /*010a*/ 	.short	0x0101


	//----- nvinfo : EIATTR_EXIT_INSTR_OFFSETS
	.align		4
        /*010c*/ 	.byte	0x04, 0x1c
        /*010e*/ 	.short	(.L_39 - .L_38)


	//   ....[0]....
.L_38:
        /*0110*/ 	.word	0x00004860


	//   ....[1]....
        /*0114*/ 	.word	0x00004890


	//----- nvinfo : EIATTR_REQNTID
	.align		4
.L_39:
        /*0118*/ 	.byte	0x04, 0x10
        /*011a*/ 	.short	(.L_41 - .L_40)
.L_40:
        /*011c*/ 	.word	0x00000080
        /*0120*/ 	.word	0x00000001
        /*0124*/ 	.word	0x00000001


	//----- nvinfo : EIATTR_CBANK_PARAM_SIZE
	.align		4
.L_41:
        /*0128*/ 	.byte	0x03, 0x19
        /*012a*/ 	.short	0x0050


	//----- nvinfo : EIATTR_PARAM_CBANK
	.align		4
        /*012c*/ 	.byte	0x04, 0x0a
        /*012e*/ 	.short	(.L_43 - .L_42)
	.align		4
.L_42:
        /*0130*/ 	.word	index@(.nv.constant0.matmul_kernel)
        /*0134*/ 	.short	0x0210
        /*0136*/ 	.short	0x0050


	//----- nvinfo : EIATTR_SW_WAR
	.align		4
.L_43:
        /*0138*/ 	.byte	0x04, 0x36
        /*013a*/ 	.short	(.L_45 - .L_44)
.L_44:
        /*013c*/ 	.word	0x00000008
.L_45:


//--------------------- .nv.callgraph             --------------------------
	.section	.nv.callgraph,"",@"SHT_CUDA_CALLGRAPH"
	.align	4
	.sectionentsize	8
	.align		4
        /*0000*/ 	.word	0x00000000
	.align		4
        /*0004*/ 	.word	0xffffffff
	.align		4
        /*0008*/ 	.word	0x00000000
	.align		4
        /*000c*/ 	.word	0xfffffffe
	.align		4
        /*0010*/ 	.word	0x00000000
	.align		4
        /*0014*/ 	.word	0xfffffffd
	.align		4
        /*0018*/ 	.word	0x00000000
	.align		4
        /*001c*/ 	.word	0xfffffffc


//--------------------- .text.matmul_kernel       --------------------------
	.section	.text.matmul_kernel,"ax",@progbits
	.align	128
        .global         matmul_kernel
        .type           matmul_kernel,@function
        .size           matmul_kernel,(.L_x_3 - matmul_kernel)
        .other          matmul_kernel,@"STO_CUDA_ENTRY STV_DEFAULT"
matmul_kernel:
.text.matmul_kernel:
[----:B------:R-:W-:Y:S08]  /*0000*/  LDC R1, c[0x0][0x28] ;  /* 0x00000a00ff017b82 */ /* 0x000ff00000000800 */
[----:B------:R-:W0:Y:S01]  /*0010*/  LDC.64 R32, c[0x0][0x228] ;  /* 0x00008a00ff207b82 */ /* 0x000e220000000a00 */
[----:B------:R-:W-:Y:S01]  /*0020*/  UMOV UR5, 0x400 ;  /* 0x0000040000057882 */ /* 0x000fe20000000000 */
[----:B------:R-:W-:Y:S01]  /*0030*/  ULDC.64 UR14, c[0x0][0x208] ;  /* 0x00008200000e7ab9 */ /* 0x000fe20000000a00 */
[----:B------:R-:W-:-:S02]  /*0040*/  CS2R R24, SRZ ;  /* 0x0000000000187805 */ /* 0x000fc4000001ff00 */
[----:B------:R-:W-:-:S03]  /*0050*/  CS2R R26, SRZ ;  /* 0x00000000001a7805 */ /* 0x000fc6000001ff00 */
[----:B------:R-:W1:Y:S08]  /*0060*/  S2UR UR4, SR_CTAID.X ;  /* 0x00000000000479c3 */ /* 0x000e700000002500 */
[----:B------:R-:W2:Y:S01]  /*0070*/  LDC R83, c[0x0][0x230] ;  /* 0x00008c00ff537b82 */ /* 0x000ea20000000800 */
[----:B0-----:R-:W-:-:S07]  /*0080*/  VIADD R0, R33, 0x3f ;  /* 0x0000003f21007836 */ /* 0x001fce0000000000 */
[----:B------:R-:W0:Y:S01]  /*0090*/  S2UR UR13, SR_CgaCtaId ;  /* 0x00000000000d79c3 */ /* 0x000e220000008800 */
[----:B------:R-:W-:Y:S02]  /*00a0*/  SHF.R.S32.HI R3, RZ, 0x1f, R0 ;  /* 0x0000001fff037819 */ /* 0x000fe40000011400 */
[----:B-1----:R-:W-:Y:S01]  /*00b0*/  I2FP.F32.U32 R5, UR4 ;  /* 0x0000000400057c45 */ /* 0x002fe20008201000 */
[----:B------:R-:W-:Y:S01]  /*00c0*/  ULDC UR4, c[0x0][0x150] ;  /* 0x0000540000047ab9 */ /* 0x000fe20000000800 */
[----:B------:R-:W-:-:S03]  /*00d0*/  LEA.HI R3, R3, R0, RZ, 0x6 ;  /* 0x0000000003037211 */ /* 0x000fc600078f30ff */
[----:B------:R-:W-:Y:S01]  /*00e0*/  FMUL R5, R5, UR4 ;  /* 0x0000000405057c20 */ /* 0x000fe20008400000 */
[----:B------:R-:W-:Y:S01]  /*00f0*/  SHF.R.S32.HI R3, RZ, 0x6, R3 ;  /* 0x00000006ff037819 */ /* 0x000fe20000011403 */
[----:B--2---:R-:W-:-:S04]  /*0100*/  VIADD R83, R83, 0x7f ;  /* 0x0000007f53537836 */ /* 0x004fc80000000000 */
[----:B------:R-:W-:Y:S01]  /*0110*/  IMAD.SHL.U32 R4, R3, 0x8, RZ ;  /* 0x0000000803047824 */ /* 0x000fe200078e00ff */
[----:B------:R-:W1:Y:S04]  /*0120*/  F2I.U32.TRUNC.NTZ R5, R5 ;  /* 0x0000000500057305 */ /* 0x000e68000020f000 */
[----:B------:R-:W-:Y:S01]  /*0130*/  IABS R7, R4 ;  /* 0x0000000400077213 */ /* 0x000fe20000000000 */
[----:B0-----:R-:W-:Y:S02]  /*0140*/  USHF.L.U32 UR4, UR13, 0x4, URZ ;  /* 0x000000040d047899 */ /* 0x001fe4000800063f */
[----:B------:R-:W-:Y:S01]  /*0150*/  ULEA UR12, UR13, UR5, 0x18 ;  /* 0x000000050d0c7291 */ /* 0x000fe2000f8ec03f */
[----:B------:R-:W0:Y:S01]  /*0160*/  I2F.RP R0, R7 ;  /* 0x0000000700007306 */ /* 0x000e220000209400 */
[----:B------:R-:W-:Y:S01]  /*0170*/  ULOP3.LUT UR4, UR4, 0x30, URZ, 0xc0, !UPT ;  /* 0x0000003004047892 */ /* 0x000fe2000f8ec03f */
[----:B-1----:R-:W-:-:S06]  /*0180*/  IABS R11, R5 ;  /* 0x00000005000b7213 */ /* 0x002fcc0000000000 */
[----:B0-----:R-:W0:Y:S02]  /*0190*/  MUFU.RCP R0, R0 ;  /* 0x0000000000007308 */ /* 0x001e240000001000 */
[----:B0-----:R-:W-:Y:S01]  /*01a0*/  VIADD R2, R0, 0xffffffe ;  /* 0x0ffffffe00027836 */ /* 0x001fe20000000000 */
[----:B------:R-:W-:-:S05]  /*01b0*/  IABS R0, R4 ;  /* 0x0000000400007213 */ /* 0x000fca0000000000 */
[----:B------:R0:W1:Y:S01]  /*01c0*/  F2I.FTZ.U32.TRUNC.NTZ R3, R2 ;  /* 0x0000000200037305 */ /* 0x000062000021f000 */
[----:B------:R-:W-:Y:S02]  /*01d0*/  IMAD.MOV R0, RZ, RZ, -R0 ;  /* 0x000000ffff007224 */ /* 0x000fe400078e0a00 */
[----:B0-----:R-:W-:Y:S02]  /*01e0*/  IMAD.MOV.U32 R2, RZ, RZ, RZ ;  /* 0x000000ffff027224 */ /* 0x001fe400078e00ff */
[----:B-1----:R-:W-:-:S04]  /*01f0*/  IMAD.MOV R6, RZ, RZ, -R3 ;  /* 0x000000ffff067224 */ /* 0x002fc800078e0a03 */
[----:B------:R-:W-:-:S04]  /*0200*/  IMAD R9, R6, R7, RZ ;  /* 0x0000000706097224 */ /* 0x000fc800078e02ff */
[----:B------:R-:W-:-:S06]  /*0210*/  IMAD.HI.U32 R2, R3, R9, R2 ;  /* 0x0000000903027227 */ /* 0x000fcc00078e0002 */
[----:B------:R-:W-:-:S04]  /*0220*/  IMAD.HI.U32 R2, R2, R11, RZ ;  /* 0x0000000b02027227 */ /* 0x000fc800078e00ff */
[----:B------:R-:W-:-:S05]  /*0230*/  IMAD R0, R2, R0, R11 ;  /* 0x0000000002007224 */ /* 0x000fca00078e020b */
[----:B------:R-:W-:-:S13]  /*0240*/  ISETP.GT.U32.AND P1, PT, R7, R0, PT ;  /* 0x000000000700720c */ /* 0x000fda0003f24070 */
[----:B------:R-:W-:Y:S02]  /*0250*/  @!P1 IMAD.IADD R0, R0, 0x1, -R7 ;  /* 0x0000000100009824 */ /* 0x000fe400078e0a07 */
[----:B------:R-:W-:Y:S01]  /*0260*/  @!P1 VIADD R2, R2, 0x1 ;  /* 0x0000000102029836 */ /* 0x000fe20000000000 */
[----:B------:R-:W-:Y:S02]  /*0270*/  ISETP.NE.AND P1, PT, R4, RZ, PT ;  /* 0x000000ff0400720c */ /* 0x000fe40003f25270 */
[----:B------:R-:W-:Y:S02]  /*0280*/  ISETP.GE.U32.AND P0, PT, R0, R7, PT ;  /* 0x000000070000720c */ /* 0x000fe40003f06070 */
[----:B------:R-:W-:-:S04]  /*0290*/  LOP3.LUT R0, R5, R4, RZ, 0x3c, !PT ;  /* 0x0000000405007212 */ /* 0x000fc800078e3cff */
[----:B------:R-:W-:Y:S01]  /*02a0*/  ISETP.GE.AND P2, PT, R0, RZ, PT ;  /* 0x000000ff0000720c */ /* 0x000fe20003f46270 */
[----:B------:R-:W-:-:S05]  /*02b0*/  VIADD R0, R32, 0x3f ;  /* 0x0000003f20007836 */ /* 0x000fca0000000000 */
[----:B------:R-:W-:Y:S01]  /*02c0*/  SHF.R.S32.HI R3, RZ, 0x1f, R0 ;  /* 0x0000001fff037819 */ /* 0x000fe20000011400 */
[----:B------:R-:W-:-:S03]  /*02d0*/  @P0 VIADD R2, R2, 0x1 ;  /* 0x0000000102020836 */ /* 0x000fc60000000000 */
[----:B------:R-:W-:-:S03]  /*02e0*/  LEA.HI R3, R3, R0, RZ, 0x6 ;  /* 0x0000000003037211 */ /* 0x000fc600078f30ff */
[----:B------:R-:W-:Y:S01]  /*02f0*/  @!P2 IMAD.MOV R2, RZ, RZ, -R2 ;  /* 0x000000ffff02a224 */ /* 0x000fe200078e0a02 */
[----:B------:R-:W-:-:S05]  /*0300*/  @!P1 LOP3.LUT R2, RZ, R4, RZ, 0x33, !PT ;  /* 0x00000004ff029212 */ /* 0x000fca00078e33ff */
[----:B------:R-:W-:Y:S02]  /*0310*/  IMAD.SHL.U32 R6, R2, 0x8, RZ ;  /* 0x0000000802067824 */ /* 0x000fe400078e00ff */
[----:B------:R-:W-:-:S03]  /*0320*/  IMAD.MOV R2, RZ, RZ, -R2 ;  /* 0x000000ffff027224 */ /* 0x000fc600078e0a02 */
[----:B------:R-:W-:Y:S01]  /*0330*/  LEA.HI.SX32 R3, R3, -R6, 0x1a ;  /* 0x8000000603037211 */ /* 0x000fe200078fd2ff */
[----:B------:R-:W-:-:S03]  /*0340*/  IMAD R4, R4, R2, R5 ;  /* 0x0000000204047224 */ /* 0x000fc600078e0205 */
[----:B------:R-:W-:Y:S02]  /*0350*/  VIMNMX R11, R3, 0x8, PT ;  /* 0x00000008030b7848 */ /* 0x000fe40003fe0100 */
[----:B------:R-:W-:Y:S02]  /*0360*/  IABS R9, R4 ;  /* 0x0000000400097213 */ /* 0x000fe40000000000 */
[----:B------:R-:W-:-:S04]  /*0370*/  IABS R7, R11 ;  /* 0x0000000b00077213 */ /* 0x000fc80000000000 */
[----:B------:R-:W0:Y:S08]  /*0380*/  I2F.RP R0, R7 ;  /* 0x0000000700007306 */ /* 0x000e300000209400 */
[----:B0-----:R-:W0:Y:S02]  /*0390*/  MUFU.RCP R0, R0 ;  /* 0x0000000000007308 */ /* 0x001e240000001000 */
[----:B0-----:R-:W-:-:S06]  /*03a0*/  VIADD R3, R0, 0xffffffe ;  /* 0x0ffffffe00037836 */ /* 0x001fcc0000000000 */
[----:B------:R-:W0:Y:S02]  /*03b0*/  F2I.FTZ.U32.TRUNC.NTZ R3, R3 ;  /* 0x0000000300037305 */ /* 0x000e24000021f000 */
[----:B0-----:R-:W-:-:S04]  /*03c0*/  IMAD.MOV R8, RZ, RZ, -R3 ;  /* 0x000000ffff087224 */ /* 0x001fc800078e0a03 */
[----:B------:R-:W-:Y:S01]  /*03d0*/  IMAD.MOV.U32 R2, RZ, RZ, R8 ;  /* 0x000000ffff027224 */ /* 0x000fe200078e0008 */
[----:B------:R-:W-:-:S03]  /*03e0*/  IABS R8, R11 ;  /* 0x0000000b00087213 */ /* 0x000fc60000000000 */
[----:B------:R-:W-:Y:S02]  /*03f0*/  IMAD R5, R2, R7, RZ ;  /* 0x0000000702057224 */ /* 0x000fe400078e02ff */
[----:B------:R-:W-:Y:S02]  /*0400*/  IMAD.MOV.U32 R2, RZ, RZ, RZ ;  /* 0x000000ffff027224 */ /* 0x000fe400078e00ff */
[----:B------:R-:W-:Y:S02]  /*0410*/  IMAD.MOV R0, RZ, RZ, -R8 ;  /* 0x000000ffff007224 */ /* 0x000fe400078e0a08 */
        /* <DEDUP_REMOVED lines=8> */
[----:B------:R-:W0:Y:S01]  /*04a0*/  S2R R7, SR_TID.X ;  /* 0x0000000000077919 */ /* 0x000e220000002100 */
[----:B------:R-:W-:-:S04]  /*04b0*/  LOP3.LUT R0, R4, R11, RZ, 0x3c, !PT ;  /* 0x0000000b04007212 */ /* 0x000fc800078e3cff */
[----:B------:R-:W-:-:S06]  /*04c0*/  ISETP.GE.AND P2, PT, R0, RZ, PT ;  /* 0x000000ff0000720c */ /* 0x000fcc0003f46270 */
[----:B------:R-:W-:Y:S01]  /*04d0*/  @P0 VIADD R2, R2, 0x1 ;  /* 0x0000000102020836 */ /* 0x000fe20000000000 */
[----:B------:R-:W-:-:S06]  /*04e0*/  ISETP.GE.AND P0, PT, R83, 0x80, PT ;  /* 0x000000805300780c */ /* 0x000fcc0003f06270 */
[----:B------:R-:W-:Y:S01]  /*04f0*/  @!P2 IMAD.MOV R2, RZ, RZ, -R2 ;  /* 0x000000ffff02a224 */ /* 0x000fe200078e0a02 */
[----:B------:R-:W-:-:S05]  /*0500*/  @!P1 LOP3.LUT R2, RZ, R11, RZ, 0x33, !PT ;  /* 0x0000000bff029212 */ /* 0x000fca00078e33ff */
[----:B------:R-:W-:-:S04]  /*0510*/  IMAD.MOV R0, RZ, RZ, -R2 ;  /* 0x000000ffff007224 */ /* 0x000fc800078e0a02 */
[----:B------:R-:W-:Y:S01]  /*0520*/  IMAD R0, R11, R0, R4 ;  /* 0x000000000b007224 */ /* 0x000fe200078e0204 */
[----:B0-----:R-:W-:-:S03]  /*0530*/  LOP3.LUT R3, R7, 0x3f, RZ, 0xc0, !PT ;  /* 0x0000003f07037812 */ /* 0x001fc600078ec0ff */
[----:B------:R-:W-:Y:S01]  /*0540*/  IMAD.IADD R0, R6, 0x1, R0 ;  /* 0x0000000106007824 */ /* 0x000fe200078e0200 */
[----:B------:R-:W-:Y:S02]  /*0550*/  SHF.R.U32.HI R4, RZ, 0x6, R7 ;  /* 0x00000006ff047819 */ /* 0x000fe40000011607 */
[----:B------:R-:W-:Y:S01]  /*0560*/  LOP3.LUT R5, R7, 0x7f, RZ, 0xc0, !PT ;  /* 0x0000007f07057812 */ /* 0x000fe200078ec0ff */
[----:B------:R-:W-:Y:S01]  /*0570*/  IMAD R6, R0, 0x40, R3 ;  /* 0x0000004000067824 */ /* 0x000fe200078e0203 */
[----:B------:R-:W-:Y:S01]  /*0580*/  SGXT.U32 R4, R4, 0x1 ;  /* 0x000000010404781a */ /* 0x000fe20000000000 */
[----:B------:R-:W-:Y:S01]  /*0590*/  IMAD.SHL.U32 R3, R2, 0x40, RZ ;  /* 0x0000004002037824 */ /* 0x000fe200078e00ff */
[----:B------:R-:W-:Y:S06]  /*05a0*/  @!P0 BRA `(.L_x_0) ;  /* 0x0000003c00888947 */ /* 0x000fec0003800000 */
[----:B------:R-:W-:Y:S01]  /*05b0*/  IABS R13, R32 ;  /* 0x00000020000d7213 */ /* 0x000fe20000000000 */
[----:B------:R-:W0:Y:S01]  /*05c0*/  LDC.64 R148, c[0x0][0x218] ;  /* 0x00008600ff947b82 */ /* 0x000e220000000a00 */
[----:B------:R-:W-:Y:S01]  /*05d0*/  IABS R31, R33 ;  /* 0x00000021001f7213 */ /* 0x000fe20000000000 */
[----:B------:R-:W-:Y:S01]  /*05e0*/  ULDC.64 UR6, c[0x0][0x210] ;  /* 0x0000840000067ab9 */ /* 0x000fe20000000a00 */
[----:B------:R-:W1:Y:S01]  /*05f0*/  I2F.RP R0, R13 ;  /* 0x0000000d00007306 */ /* 0x000e620000209400 */
[----:B------:R-:W-:Y:S01]  /*0600*/  LOP3.LUT R30, R3, UR4, RZ, 0xfc, !PT ;  /* 0x00000004031e7c12 */ /* 0x000fe2000f8efcff */
[----:B------:R-:W-:Y:S01]  /*0610*/  ULDC UR4, c[0x0][0x234] ;  /* 0x00008d0000047ab9 */ /* 0x000fe20000000800 */
[----:B------:R-:W-:Y:S01]  /*0620*/  ISETP.NE.AND P5, PT, R32, RZ, PT ;  /* 0x000000ff2000720c */ /* 0x000fe20003fa5270 */
[----:B------:R-:W-:Y:S01]  /*0630*/  USHF.R.U32.HI UR8, URZ, 0x4, UR12 ;  /* 0x000000043f087899 */ /* 0x000fe2000801160c */
[C---:B------:R-:W-:Y:S01]  /*0640*/  LOP3.LUT R17, R30.reuse, 0xc, RZ, 0xfc, !PT ;  /* 0x0000000c1e117812 */ /* 0x040fe200078efcff */
[----:B------:R-:W2:Y:S01]  /*0650*/  LDC R82, c[0x0][0x23c] ;  /* 0x00008f00ff527b82 */ /* 0x000ea20000000800 */
[C---:B------:R-:W-:Y:S01]  /*0660*/  LOP3.LUT R19, R30.reuse, 0xb, RZ, 0xfc, !PT ;  /* 0x0000000b1e137812 */ /* 0x040fe200078efcff */
[----:B------:R-:W3:Y:S01]  /*0670*/  I2F.RP R2, R31 ;  /* 0x0000001f00027306 */ /* 0x000ee20000209400 */
[C---:B------:R-:W-:Y:S01]  /*0680*/  LOP3.LUT R35, R30.reuse, 0x6, RZ, 0xfc, !PT ;  /* 0x000000061e237812 */ /* 0x040fe200078efcff */
[----:B------:R-:W-:Y:S01]  /*0690*/  USGXT.U32 UR8, UR8, 0xe ;  /* 0x0000000e0808789a */ /* 0x000fe20008000000 */
[C---:B------:R-:W-:Y:S01]  /*06a0*/  LOP3.LUT R34, R30.reuse, 0x7, RZ, 0xfc, !PT ;  /* 0x000000071e227812 */ /* 0x040fe200078efcff */
[----:B------:R-:W-:Y:S01]  /*06b0*/  UMOV UR5, URZ ;  /* 0x0000003f00057c82 */ /* 0x000fe20008000000 */
[----:B------:R-:W-:Y:S01]  /*06c0*/  IABS R21, R35 ;  /* 0x0000002300157213 */ /* 0x000fe20000000000 */
[----:B------:R-:W4:Y:S01]  /*06d0*/  LDC R85, c[0x0][0x238] ;  /* 0x00008e00ff557b82 */ /* 0x000f220000000800 */
[C---:B------:R-:W-:Y:S01]  /*06e0*/  LOP3.LUT R36, R30.reuse, 0x5, RZ, 0xfc, !PT ;  /* 0x000000051e247812 */ /* 0x040fe200078efcff */
[----:B-1----:R-:W1:Y:S01]  /*06f0*/  MUFU.RCP R0, R0 ;  /* 0x0000000000007308 */ /* 0x002e620000001000 */
[----:B------:R-:W-:Y:S01]  /*0700*/  LOP3.LUT R37, R30, 0x4, RZ, 0xfc, !PT ;  /* 0x000000041e257812 */ /* 0x000fe200078efcff */
[----:B------:R-:W-:Y:S01]  /*0710*/  ULDC UR40, c[0x0][0x230] ;  /* 0x00008c0000287ab9 */ /* 0x000fe20000000800 */
[----:B------:R-:W-:-:S02]  /*0720*/  IABS R23, R36 ;  /* 0x0000002400177213 */ /* 0x000fc40000000000 */
[C---:B------:R-:W-:Y:S02]  /*0730*/  LOP3.LUT R38, R30.reuse, 0x3, RZ, 0xfc, !PT ;  /* 0x000000031e267812 */ /* 0x040fe400078efcff */
[C---:B------:R-:W-:Y:S01]  /*0740*/  LOP3.LUT R39, R30.reuse, 0x2, RZ, 0xfc, !PT ;  /* 0x000000021e277812 */ /* 0x040fe200078efcff */
[----:B---3--:R-:W3:Y:S01]  /*0750*/  MUFU.RCP R2, R2 ;  /* 0x0000000200027308 */ /* 0x008ee20000001000 */
[----:B------:R-:W-:Y:S02]  /*0760*/  LOP3.LUT R40, R30, 0x1, RZ, 0xfc, !PT ;  /* 0x000000011e287812 */ /* 0x000fe400078efcff */
[----:B------:R-:W-:Y:S02]  /*0770*/  IABS R25, R39 ;  /* 0x0000002700197213 */ /* 0x000fe40000000000 */
[----:B------:R-:W-:Y:S02]  /*0780*/  IABS R27, R40 ;  /* 0x00000028001b7213 */ /* 0x000fe40000000000 */
[----:B------:R-:W-:Y:S01]  /*0790*/  IABS R29, R30 ;  /* 0x0000001e001d7213 */ /* 0x000fe20000000000 */
[----:B-1----:R-:W-:Y:S01]  /*07a0*/  VIADD R8, R0, 0xffffffe ;  /* 0x0ffffffe00087836 */ /* 0x002fe20000000000 */
[----:B------:R-:W-:-:S02]  /*07b0*/  IABS R0, R6 ;  /* 0x0000000600007213 */ /* 0x000fc40000000000 */
[C---:B------:R-:W-:Y:S01]  /*07c0*/  LOP3.LUT R41, R4.reuse, 0x5c, RZ, 0xfc, !PT ;  /* 0x0000005c04297812 */ /* 0x040fe200078efcff */
[----:B------:R1:W5:Y:S01]  /*07d0*/  F2I.FTZ.U32.TRUNC.NTZ R9, R8 ;  /* 0x0000000800097305 */ /* 0x000362000021f000 */
[C---:B------:R-:W-:Y:S01]  /*07e0*/  LOP3.LUT R42, R4.reuse, 0x5a, RZ, 0xfc, !PT ;  /* 0x0000005a042a7812 */ /* 0x040fe200078efcff */
[----:B----4-:R-:W-:Y:S01]  /*07f0*/  IMAD.SHL.U32 R81, R85, 0x80, RZ ;  /* 0x0000008055517824 */ /* 0x010fe200078e00ff */
[----:B------:R-:W-:Y:S01]  /*0800*/  LOP3.LUT R43, R4, 0x58, RZ, 0xfc, !PT ;  /* 0x00000058042b7812 */ /* 0x000fe200078efcff */
[----:B---3--:R-:W-:Y:S01]  /*0810*/  VIADD R10, R2, 0xffffffe ;  /* 0x0ffffffe020a7836 */ /* 0x008fe20000000000 */
[C---:B------:R-:W-:Y:S01]  /*0820*/  LOP3.LUT R44, R4.reuse, 0x56, RZ, 0xfc, !PT ;  /* 0x00000056042c7812 */ /* 0x040fe200078efcff */
[-C--:B------:R-:W-:Y:S01]  /*0830*/  IMAD R41, R41, R85.reuse, RZ ;  /* 0x0000005529297224 */ /* 0x080fe200078e02ff */
[C---:B------:R-:W-:Y:S01]  /*0840*/  LOP3.LUT R45, R4.reuse, 0x54, RZ, 0xfc, !PT ;  /* 0x00000054042d7812 */ /* 0x040fe200078efcff */
[----:B------:R3:W4:Y:S01]  /*0850*/  F2I.FTZ.U32.TRUNC.NTZ R11, R10 ;  /* 0x0000000a000b7305 */ /* 0x000722000021f000 */
[----:B-1----:R-:W-:Y:S01]  /*0860*/  IMAD.MOV.U32 R8, RZ, RZ, RZ ;  /* 0x000000ffff087224 */ /* 0x002fe200078e00ff */
[----:B------:R-:W-:Y:S01]  /*0870*/  LOP3.LUT R46, R4, 0x52, RZ, 0xfc, !PT ;  /* 0x00000052042e7812 */ /* 0x000fe200078efcff */
[-C--:B------:R-:W-:Y:S01]  /*0880*/  IMAD R42, R42, R85.reuse, RZ ;  /* 0x000000552a2a7224 */ /* 0x080fe200078e02ff */
[C---:B------:R-:W-:Y:S01]  /*0890*/  LOP3.LUT R47, R4.reuse, 0x50, RZ, 0xfc, !PT ;  /* 0x00000050042f7812 */ /* 0x040fe200078efcff */
[----:B------:R-:W-:Y:S01]  /*08a0*/  IMAD R43, R43, R85, RZ ;  /* 0x000000552b2b7224 */ /* 0x000fe200078e02ff */
[C---:B------:R-:W-:Y:S01]  /*08b0*/  LOP3.LUT R48, R4.reuse, 0x4c, RZ, 0xfc, !PT ;  /* 0x0000004c04307812 */ /* 0x040fe200078efcff */
[--C-:B-----5:R-:W-:Y:S01]  /*08c0*/  IMAD.MOV R12, RZ, RZ, -R9.reuse ;  /* 0x000000ffff0c7224 */ /* 0x120fe200078e0a09 */
[C---:B------:R-:W-:Y:S01]  /*08d0*/  LOP3.LUT R49, R4.reuse, 0x4a, RZ, 0xfc, !PT ;  /* 0x0000004a04317812 */ /* 0x040fe200078efcff */
[----:B---3--:R-:W-:Y:S01]  /*08e0*/  IMAD.MOV.U32 R10, RZ, RZ, RZ ;  /* 0x000000ffff0a7224 */ /* 0x008fe200078e00ff */
[----:B------:R-:W-:Y:S01]  /*08f0*/  LOP3.LUT R50, R4, 0x48, RZ, 0xfc, !PT ;  /* 0x0000004804327812 */ /* 0x000fe200078efcff */
[----:B------:R-:W-:Y:S01]  /*0900*/  IMAD R15, R12, R13, RZ ;  /* 0x0000000d0c0f7224 */ /* 0x000fe200078e02ff */
[----:B------:R-:W-:Y:S01]  /*0910*/  LOP3.LUT R12, R30, 0xe, RZ, 0xfc, !PT ;  /* 0x0000000e1e0c7812 */ /* 0x000fe200078efcff */
[----:B------:R-:W-:Y:S01]  /*0920*/  IMAD R44, R44, R85, RZ ;  /* 0x000000552c2c7224 */ /* 0x000fe200078e02ff */
[----:B------:R-:W-:Y:S01]  /*0930*/  LOP3.LUT R51, R4, 0x46, RZ, 0xfc, !PT ;  /* 0x0000004604337812 */ /* 0x000fe200078efcff */
[----:B------:R-:W-:Y:S01]  /*0940*/  IMAD.HI.U32 R9, R9, R15, R8 ;  /* 0x0000000f09097227 */ /* 0x000fe200078e0008 */
[----:B------:R-:W-:-:S02]  /*0950*/  LOP3.LUT R8, R30, 0xf, RZ, 0xfc, !PT ;  /* 0x0000000f1e087812 */ /* 0x000fc400078efcff */
[----:B------:R-:W-:Y:S01]  /*0960*/  LOP3.LUT R52, R4, 0x44, RZ, 0xfc, !PT ;  /* 0x0000004404347812 */ /* 0x000fe200078efcff */
[----:B----4-:R-:W-:Y:S01]  /*0970*/  IMAD.MOV R2, RZ, RZ, -R11 ;  /* 0x000000ffff027224 */ /* 0x010fe200078e0a0b */
[----:B------:R-:W-:Y:S01]  /*0980*/  ISETP.GE.AND P6, PT, R8, RZ, PT ;  /* 0x000000ff0800720c */ /* 0x000fe20003fc6270 */
[----:B------:R-:W-:Y:S01]  /*0990*/  IMAD.HI.U32 R9, R9, R0, RZ ;  /* 0x0000000009097227 */ /* 0x000fe200078e00ff */
[C---:B------:R-:W-:Y:S02]  /*09a0*/  LOP3.LUT R53, R4.reuse, 0x42, RZ, 0xfc, !PT ;  /* 0x0000004204357812 */ /* 0x040fe400078efcff */
[C---:B------:R-:W-:Y:S01]  /*09b0*/  LOP3.LUT R54, R4.reuse, 0x40, RZ, 0xfc, !PT ;  /* 0x0000004004367812 */ /* 0x040fe200078efcff */
[----:B------:R-:W-:Y:S01]  /*09c0*/  IMAD.MOV R9, RZ, RZ, -R9 ;  /* 0x000000ffff097224 */ /* 0x000fe200078e0a09 */
[----:B------:R-:W-:Y:S01]  /*09d0*/  LOP3.LUT R55, R4, 0x3c, RZ, 0xfc, !PT ;  /* 0x0000003c04377812 */ /* 0x000fe200078efcff */
[----:B------:R-:W-:Y:S01]  /*09e0*/  IMAD R15, R2, R31, RZ ;  /* 0x0000001f020f7224 */ /* 0x000fe200078e02ff */
[----:B------:R-:W-:Y:S01]  /*09f0*/  LOP3.LUT R56, R4, 0x3a, RZ, 0xfc, !PT ;  /* 0x0000003a04387812 */ /* 0x000fe200078efcff */
[----:B------:R-:W-:Y:S01]  /*0a00*/  IMAD R0, R13, R9, R0 ;  /* 0x000000090d007224 */ /* 0x000fe200078e0200 */
[----:B------:R-:W-:Y:S01]  /*0a10*/  IABS R9, R8 ;  /* 0x0000000800097213 */ /* 0x000fe20000000000 */
[----:B------:R-:W-:Y:S01]  /*0a20*/  IMAD.HI.U32 R10, R11, R15, R10 ;  /* 0x0000000f0b0a7227 */ /* 0x000fe200078e000a */
[----:B------:R-:W-:-:S02]  /*0a30*/  IABS R11, R12 ;  /* 0x0000000c000b7213 */ /* 0x000fc40000000000 */
[----:B------:R-:W-:Y:S01]  /*0a40*/  ISETP.GT.U32.AND P0, PT, R13, R0, PT ;  /* 0x000000000d00720c */ /* 0x000fe20003f04070 */
[----:B------:R-:W-:Y:S01]  /*0a50*/  IMAD R45, R45, R85, RZ ;  /* 0x000000552d2d7224 */ /* 0x000fe200078e02ff */
[----:B------:R-:W-:Y:S01]  /*0a60*/  IABS R15, R19 ;  /* 0x00000013000f7213 */ /* 0x000fe20000000000 */
[----:B------:R-:W-:Y:S01]  /*0a70*/  IMAD.HI.U32 R2, R10, R9, RZ ;  /* 0x000000090a027227 */ /* 0x000fe200078e00ff */
[C---:B------:R-:W-:Y:S02]  /*0a80*/  LOP3.LUT R57, R4.reuse, 0x38, RZ, 0xfc, !PT ;  /* 0x0000003804397812 */ /* 0x040fe400078efcff */
[----:B------:R-:W-:Y:S01]  /*0a90*/  LOP3.LUT R58, R4, 0x36, RZ, 0xfc, !PT ;  /* 0x00000036043a7812 */ /* 0x000fe200078efcff */
[----:B------:R-:W-:Y:S01]  /*0aa0*/  IMAD.HI.U32 R8, R10, R11, RZ ;  /* 0x0000000b0a087227 */ /* 0x000fe200078e00ff */
[C---:B------:R-:W-:Y:S02]  /*0ab0*/  LOP3.LUT R59, R4.reuse, 0x34, RZ, 0xfc, !PT ;  /* 0x00000034043b7812 */ /* 0x040fe400078efcff */
[C---:B------:R-:W-:Y:S01]  /*0ac0*/  LOP3.LUT R60, R4.reuse, 0x32, RZ, 0xfc, !PT ;  /* 0x00000032043c7812 */ /* 0x040fe200078efcff */
[----:B------:R-:W-:Y:S01]  /*0ad0*/  IMAD.MOV R2, RZ, RZ, -R2 ;  /* 0x000000ffff027224 */ /* 0x000fe200078e0a02 */
[----:B------:R-:W-:Y:S01]  /*0ae0*/  LOP3.LUT R61, R4, 0x30, RZ, 0xfc, !PT ;  /* 0x00000030043d7812 */ /* 0x000fe200078efcff */
[----:B------:R-:W-:Y:S01]  /*0af0*/  @!P0 IMAD.IADD R0, R0, 0x1, -R13 ;  /* 0x0000000100008824 */ /* 0x000fe200078e0a0d */
[----:B------:R-:W-:Y:S01]  /*0b00*/  ISETP.GE.AND P0, PT, R12, RZ, PT ;  /* 0x000000ff0c00720c */ /* 0x000fe20003f06270 */
[----:B------:R-:W-:Y:S01]  /*0b10*/  IMAD.MOV R8, RZ, RZ, -R8 ;  /* 0x000000ffff087224 */ /* 0x000fe200078e0a08 */
[----:B------:R-:W-:Y:S01]  /*0b20*/  LOP3.LUT R62, R4, 0x2c, RZ, 0xfc, !PT ;  /* 0x0000002c043e7812 */ /* 0x000fe200078efcff */
[----:B------:R-:W-:Y:S01]  /*0b30*/  IMAD R2, R31, R2, R9 ;  /* 0x000000021f027224 */ /* 0x000fe200078e0209 */
[----:B------:R-:W-:Y:S01]  /*0b40*/  ISETP.GT.U32.AND P1, PT, R13, R0, PT ;  /* 0x000000000d00720c */ /* 0x000fe20003f24070 */
[----:B------:R-:W-:Y:S01]  /*0b50*/  IMAD R11, R31, R8, R11 ;  /* 0x000000081f0b7224 */ /* 0x000fe200078e020b */
[----:B------:R-:W-:Y:S01]  /*0b60*/  LOP3.LUT R9, R30, 0xd, RZ, 0xfc, !PT ;  /* 0x0000000d1e097812 */ /* 0x000fe200078efcff */
[----:B------:R-:W-:Y:S01]  /*0b70*/  IMAD.HI.U32 R12, R10, R15, RZ ;  /* 0x0000000f0a0c7227 */ /* 0x000fe200078e00ff */
[----:B------:R-:W-:-:S02]  /*0b80*/  IABS R8, R17 ;  /* 0x0000001100087213 */ /* 0x000fc40000000000 */
[----:B------:R-:W-:Y:S01]  /*0b90*/  ISETP.GT.U32.AND P3, PT, R31, R2, PT ;  /* 0x000000021f00720c */ /* 0x000fe20003f64070 */
[----:B------:R-:W-:Y:S01]  /*0ba0*/  IMAD.MOV R18, RZ, RZ, -R12 ;  /* 0x000000ffff127224 */ /* 0x000fe200078e0a0c */
[----:B------:R-:W-:Y:S01]  /*0bb0*/  IABS R14, R9 ;  /* 0x00000009000e7213 */ /* 0x000fe20000000000 */
[-C--:B------:R-:W-:Y:S01]  /*0bc0*/  IMAD R46, R46, R85.reuse, RZ ;  /* 0x000000552e2e7224 */ /* 0x080fe200078e02ff */
[----:B------:R-:W-:Y:S01]  /*0bd0*/  ISETP.GE.AND P4, PT, R9, RZ, PT ;  /* 0x000000ff0900720c */ /* 0x000fe20003f86270 */
[----:B------:R-:W-:Y:S01]  /*0be0*/  IMAD R47, R47, R85, RZ ;  /* 0x000000552f2f7224 */ /* 0x000fe200078e02ff */
[----:B------:R-:W-:Y:S01]  /*0bf0*/  ISETP.GT.U32.AND P2, PT, R31, R11, PT ;  /* 0x0000000b1f00720c */ /* 0x000fe20003f44070 */
[----:B------:R-:W-:Y:S01]  /*0c00*/  @!P1 IMAD.IADD R0, R0, 0x1, -R13 ;  /* 0x0000000100009824 */ /* 0x000fe200078e0a0d */
[----:B------:R-:W-:Y:S01]  /*0c10*/  ISETP.GE.AND P1, PT, R6, RZ, PT ;  /* 0x000000ff0600720c */ /* 0x000fe20003f26270 */
[----:B------:R-:W-:Y:S01]  /*0c20*/  IMAD.MOV.U32 R13, RZ, RZ, R8 ;  /* 0x000000ffff0d7224 */ /* 0x000fe200078e0008 */
[----:B------:R-:W-:Y:S01]  /*0c30*/  LOP3.LUT R63, R4, 0x2a, RZ, 0xfc, !PT ;  /* 0x0000002a043f7812 */ /* 0x000fe200078efcff */
[----:B------:R-:W-:Y:S01]  /*0c40*/  IMAD.HI.U32 R8, R10, R14, RZ ;  /* 0x0000000e0a087227 */ /* 0x000fe200078e00ff */
[----:B------:R-:W-:-:S02]  /*0c50*/  LOP3.LUT R64, R4, 0x28, RZ, 0xfc, !PT ;  /* 0x0000002804407812 */ /* 0x000fc400078efcff */
[C---:B------:R-:W-:Y:S01]  /*0c60*/  LOP3.LUT R65, R4.reuse, 0x26, RZ, 0xfc, !PT ;  /* 0x0000002604417812 */ /* 0x040fe200078efcff */
[----:B------:R-:W-:Y:S01]  /*0c70*/  IMAD.MOV R8, RZ, RZ, -R8 ;  /* 0x000000ffff087224 */ /* 0x000fe200078e0a08 */
[----:B------:R-:W-:Y:S01]  /*0c80*/  LOP3.LUT R66, R4, 0x24, RZ, 0xfc, !PT ;  /* 0x0000002404427812 */ /* 0x000fe200078efcff */
[----:B------:R-:W-:Y:S01]  /*0c90*/  IMAD.HI.U32 R9, R10, R13, RZ ;  /* 0x0000000d0a097227 */ /* 0x000fe200078e00ff */
[C---:B------:R-:W-:Y:S02]  /*0ca0*/  LOP3.LUT R67, R4.reuse, 0x22, RZ, 0xfc, !PT ;  /* 0x0000002204437812 */ /* 0x040fe400078efcff */
[----:B------:R-:W-:Y:S01]  /*0cb0*/  LOP3.LUT R68, R4, 0x20, RZ, 0xfc, !PT ;  /* 0x0000002004447812 */ /* 0x000fe200078efcff */
[----:B------:R-:W-:Y:S01]  /*0cc0*/  @!P3 IMAD.IADD R2, R2, 0x1, -R31 ;  /* 0x000000010202b824 */ /* 0x000fe200078e0a1f */
[C---:B------:R-:W-:Y:S01]  /*0cd0*/  LOP3.LUT R69, R4.reuse, 0x1c, RZ, 0xfc, !PT ;  /* 0x0000001c04457812 */ /* 0x040fe200078efcff */
[C---:B------:R-:W-:Y:S01]  /*0ce0*/  IMAD R12, R31.reuse, R8, R14 ;  /* 0x000000081f0c7224 */ /* 0x040fe200078e020e */
[C---:B------:R-:W-:Y:S01]  /*0cf0*/  LOP3.LUT R70, R4.reuse, 0x1a, RZ, 0xfc, !PT ;  /* 0x0000001a04467812 */ /* 0x040fe200078efcff */
[----:B------:R-:W-:Y:S01]  /*0d00*/  IMAD.MOV R16, RZ, RZ, -R9 ;  /* 0x000000ffff107224 */ /* 0x000fe200078e0a09 */
[C---:B------:R-:W-:Y:S01]  /*0d10*/  ISETP.GT.U32.AND P3, PT, R31.reuse, R2, PT ;  /* 0x000000021f00720c */ /* 0x040fe20003f64070 */
[----:B------:R-:W-:Y:S01]  /*0d20*/  IMAD.MOV.U32 R8, RZ, RZ, R0 ;  /* 0x000000ffff087224 */ /* 0x000fe200078e0000 */
[----:B------:R-:W-:Y:S01]  /*0d30*/  LOP3.LUT R71, R4, 0x18, RZ, 0xfc, !PT ;  /* 0x0000001804477812 */ /* 0x000fe200078efcff */
[C---:B------:R-:W-:Y:S01]  /*0d40*/  IMAD R0, R31.reuse, R16, R13 ;  /* 0x000000101f007224 */ /* 0x040fe200078e020d */
[----:B------:R-:W-:Y:S01]  /*0d50*/  LOP3.LUT R13, R30, 0xa, RZ, 0xfc, !PT ;  /* 0x0000000a1e0d7812 */ /* 0x000fe200078efcff */
[----:B------:R-:W-:Y:S01]  /*0d60*/  @!P1 IMAD.MOV R8, RZ, RZ, -R8 ;  /* 0x000000ffff089224 */ /* 0x000fe200078e0a08 */
[C---:B------:R-:W-:Y:S01]  /*0d70*/  ISETP.GT.U32.AND P1, PT, R31.reuse, R12, PT ;  /* 0x0000000c1f00720c */ /* 0x040fe20003f24070 */
[----:B------:R-:W-:Y:S01]  /*0d80*/  IMAD R14, R31, R18, R15 ;  /* 0x000000121f0e7224 */ /* 0x000fe200078e020f */
[----:B------:R-:W-:Y:S01]  /*0d90*/  @!P5 LOP3.LUT R8, RZ, R32, RZ, 0x33, !PT ;  /* 0x00000020ff08d212 */ /* 0x000fe200078e33ff */
[--C-:B------:R-:W-:Y:S01]  /*0da0*/  @!P2 IMAD.IADD R11, R11, 0x1, -R31.reuse ;  /* 0x000000010b0ba824 */ /* 0x100fe200078e0a1f */
[C---:B------:R-:W-:Y:S01]  /*0db0*/  ISETP.GT.U32.AND P5, PT, R31.reuse, R0, PT ;  /* 0x000000001f00720c */ /* 0x040fe20003fa4070 */
[----:B------:R-:W-:Y:S01]  /*0dc0*/  IMAD R48, R48, R85, RZ ;  /* 0x0000005530307224 */ /* 0x000fe200078e02ff */
[----:B------:R-:W-:Y:S01]  /*0dd0*/  IABS R15, R13 ;  /* 0x0000000d000f7213 */ /* 0x000fe20000000000 */
[--C-:B------:R-:W-:Y:S01]  /*0de0*/  @!P3 IMAD.IADD R2, R2, 0x1, -R31.reuse ;  /* 0x000000010202b824 */ /* 0x100fe200078e0a1f */
[----:B------:R-:W-:Y:S01]  /*0df0*/  ISETP.GT.U32.AND P2, PT, R31, R11, PT ;  /* 0x0000000b1f00720c */ /* 0x000fe20003f44070 */
[----:B------:R-:W-:Y:S01]  /*0e00*/  IMAD R8, R8, UR4, RZ ;  /* 0x0000000408087c24 */ /* 0x000fe2000f8e02ff */
[----:B------:R-:W-:Y:S01]  /*0e10*/  ISETP.GE.AND P3, PT, R17, RZ, PT ;  /* 0x000000ff1100720c */ /* 0x000fe20003f66270 */
[----:B------:R-:W-:Y:S01]  /*0e20*/  IMAD.MOV.U32 R9, RZ, RZ, R2 ;  /* 0x000000ffff097224 */ /* 0x000fe200078e0002 */
[----:B------:R-:W-:Y:S01]  /*0e30*/  LOP3.LUT R17, R30, 0x9, RZ, 0xfc, !PT ;  /* 0x000000091e117812 */ /* 0x000fe200078efcff */
[--C-:B------:R-:W-:Y:S01]  /*0e40*/  @!P1 IMAD.IADD R12, R12, 0x1, -R31.reuse ;  /* 0x000000010c0c9824 */ /* 0x100fe200078e0a1f */
[----:B------:R-:W-:Y:S01]  /*0e50*/  ISETP.GE.AND P1, PT, R13, RZ, PT ;  /* 0x000000ff0d00720c */ /* 0x000fe20003f26270 */
[----:B------:R-:W-:Y:S01]  /*0e60*/  IMAD.HI.U32 R2, R10, R15, RZ ;  /* 0x0000000f0a027227 */ /* 0x000fe200078e00ff */
[----:B------:R-:W-:Y:S01]  /*0e70*/  IABS R16, R17 ;  /* 0x0000001100107213 */ /* 0x000fe20000000000 */
[----:B------:R-:W-:Y:S01]  /*0e80*/  UMOV UR4, URZ ;  /* 0x0000003f00047c82 */ /* 0x000fe20008000000 */
[----:B------:R-:W-:Y:S01]  /*0e90*/  LOP3.LUT R32, R30, 0x8, RZ, 0xfc, !PT ;  /* 0x000000081e207812 */ /* 0x000fe200078efcff */
[----:B------:R-:W-:Y:S01]  /*0ea0*/  @!P5 IMAD.IADD R0, R0, 0x1, -R31 ;  /* 0x000000010000d824 */ /* 0x000fe200078e0a1f */
[C---:B------:R-:W-:Y:S01]  /*0eb0*/  ISETP.GT.U32.AND P5, PT, R31.reuse, R12, PT ;  /* 0x0000000c1f00720c */ /* 0x040fe20003fa4070 */
[----:B------:R-:W-:Y:S01]  /*0ec0*/  @!P6 IMAD.MOV R9, RZ, RZ, -R9 ;  /* 0x000000ffff09e224 */ /* 0x000fe200078e0a09 */
[----:B------:R-:W-:Y:S01]  /*0ed0*/  ISETP.GT.U32.AND P6, PT, R31, R14, PT ;  /* 0x0000000e1f00720c */ /* 0x000fe20003fc4070 */
[----:B------:R-:W-:Y:S01]  /*0ee0*/  IMAD.MOV R2, RZ, RZ, -R2 ;  /* 0x000000ffff027224 */ /* 0x000fe200078e0a02 */
[----:B------:R-:W-:Y:S01]  /*0ef0*/  IABS R18, R32 ;  /* 0x0000002000127213 */ /* 0x000fe20000000000 */
[----:B------:R-:W-:Y:S01]  /*0f00*/  @!P2 IMAD.IADD R11, R11, 0x1, -R31 ;  /* 0x000000010b0ba824 */ /* 0x000fe200078e0a1f */
[----:B------:R-:W-:Y:S01]  /*0f10*/  ISETP.GE.AND P2, PT, R19, RZ, PT ;  /* 0x000000ff1300720c */ /* 0x000fe20003f46270 */
[----:B------:R-:W-:Y:S01]  /*0f20*/  IMAD R2, R31, R2, R15 ;  /* 0x000000021f027224 */ /* 0x000fe200078e020f */
[----:B------:R-:W-:Y:S01]  /*0f30*/  IABS R19, R34 ;  /* 0x0000002200137213 */ /* 0x000fe20000000000 */
[----:B------:R-:W-:Y:S01]  /*0f40*/  IMAD.HI.U32 R13, R10, R16, RZ ;  /* 0x000000100a0d7227 */ /* 0x000fe200078e00ff */
[----:B------:R-:W-:-:S02]  /*0f50*/  LOP3.LUT R72, R4, 0x16, RZ, 0xfc, !PT ;  /* 0x0000001604487812 */ /* 0x000fc400078efcff */
[----:B------:R-:W-:Y:S01]  /*0f60*/  LOP3.LUT R73, R4, 0x14, RZ, 0xfc, !PT ;  /* 0x0000001404497812 */ /* 0x000fe200078efcff */
[--C-:B------:R-:W-:Y:S01]  /*0f70*/  @!P5 IMAD.IADD R12, R12, 0x1, -R31.reuse ;  /* 0x000000010c0cd824 */ /* 0x100fe200078e0a1f */
[C---:B------:R-:W-:Y:S01]  /*0f80*/  ISETP.GT.U32.AND P5, PT, R31.reuse, R2, PT ;  /* 0x000000021f00720c */ /* 0x040fe20003fa4070 */
[----:B------:R-:W-:Y:S01]  /*0f90*/  @!P6 IMAD.IADD R14, R14, 0x1, -R31 ;  /* 0x000000010e0ee824 */ /* 0x000fe200078e0a1f */
[C---:B------:R-:W-:Y:S01]  /*0fa0*/  ISETP.GT.U32.AND P6, PT, R31.reuse, R0, PT ;  /* 0x000000001f00720c */ /* 0x040fe20003fc4070 */
[----:B------:R-:W-:Y:S01]  /*0fb0*/  @!P0 IMAD.MOV R11, RZ, RZ, -R11 ;  /* 0x000000ffff0b8224 */ /* 0x000fe200078e0a0b */
[----:B------:R-:W-:Y:S01]  /*0fc0*/  LOP3.LUT R74, R4, 0x12, RZ, 0xfc, !PT ;  /* 0x00000012044a7812 */ /* 0x000fe200078efcff */
[----:B------:R-:W-:Y:S01]  /*0fd0*/  IMAD.MOV R13, RZ, RZ, -R13 ;  /* 0x000000ffff0d7224 */ /* 0x000fe200078e0a0d */
[----:B------:R-:W-:Y:S01]  /*0fe0*/  ISETP.GT.U32.AND P0, PT, R31, R14, PT ;  /* 0x0000000e1f00720c */ /* 0x000fe20003f04070 */
[----:B------:R-:W-:Y:S01]  /*0ff0*/  IMAD.HI.U32 R15, R10, R19, RZ ;  /* 0x000000130a0f7227 */ /* 0x000fe200078e00ff */
[----:B------:R-:W-:-:S02]  /*1000*/  LOP3.LUT R75, R4, 0x10, RZ, 0xfc, !PT ;  /* 0x00000010044b7812 */ /* 0x000fc400078efcff */
[C---:B------:R-:W-:Y:S01]  /*1010*/  LOP3.LUT R76, R4.reuse, 0xc, RZ, 0xfc, !PT ;  /* 0x0000000c044c7812 */ /* 0x040fe200078efcff */
[C---:B------:R-:W-:Y:S01]  /*1020*/  IMAD R16, R31.reuse, R13, R16 ;  /* 0x0000000d1f107224 */ /* 0x040fe200078e0210 */
[----:B------:R-:W-:Y:S01]  /*1030*/  LOP3.LUT R77, R4, 0xa, RZ, 0xfc, !PT ;  /* 0x0000000a044d7812 */ /* 0x000fe200078efcff */
[--C-:B------:R-:W-:Y:S01]  /*1040*/  @!P5 IMAD.IADD R2, R2, 0x1, -R31.reuse ;  /* 0x000000010202d824 */ /* 0x100fe200078e0a1f */
[----:B------:R-:W-:Y:S01]  /*1050*/  LOP3.LUT R78, R4, 0x8, RZ, 0xfc, !PT ;  /* 0x00000008044e7812 */ /* 0x000fe200078efcff */
[--C-:B------:R-:W-:Y:S01]  /*1060*/  @!P6 IMAD.IADD R0, R0, 0x1, -R31.reuse ;  /* 0x000000010000e824 */ /* 0x100fe200078e0a1f */
[C---:B------:R-:W-:Y:S01]  /*1070*/  ISETP.GT.U32.AND P6, PT, R31.reuse, R16, PT ;  /* 0x000000101f00720c */ /* 0x040fe20003fc4070 */
[----:B------:R-:W-:Y:S01]  /*1080*/  IMAD.HI.U32 R13, R10, R18, RZ ;  /* 0x000000120a0d7227 */ /* 0x000fe200078e00ff */
[----:B------:R-:W-:Y:S02]  /*1090*/  ISETP.GT.U32.AND P5, PT, R31, R2, PT ;  /* 0x000000021f00720c */ /* 0x000fe40003fa4070 */
[----:B------:R-:W-:Y:S01]  /*10a0*/  LOP3.LUT R79, R4, 0x6, RZ, 0xfc, !PT ;  /* 0x00000006044f7812 */ /* 0x000fe200078efcff */
[----:B------:R-:W-:Y:S01]  /*10b0*/  @!P0 IMAD.IADD R14, R14, 0x1, -R31 ;  /* 0x000000010e0e8824 */ /* 0x000fe200078e0a1f */
[----:B------:R-:W-:Y:S01]  /*10c0*/  ISETP.GE.AND P0, PT, R17, RZ, PT ;  /* 0x000000ff1100720c */ /* 0x000fe20003f06270 */
[----:B------:R-:W-:Y:S01]  /*10d0*/  IMAD.HI.U32 R17, R10, R21, RZ ;  /* 0x000000150a117227 */ /* 0x000fe200078e00ff */
[----:B------:R-:W-:-:S03]  /*10e0*/  LOP3.LUT R80, R4, 0x4, RZ, 0xfc, !PT ;  /* 0x0000000404507812 */ /* 0x000fc600078efcff */
[----:B------:R-:W-:Y:S02]  /*10f0*/  IMAD.MOV R13, RZ, RZ, -R13 ;  /* 0x000000ffff0d7224 */ /* 0x000fe400078e0a0d */
[----:B------:R-:W-:Y:S02]  /*1100*/  IMAD.MOV R22, RZ, RZ, -R17 ;  /* 0x000000ffff167224 */ /* 0x000fe400078e0a11 */
[C---:B------:R-:W-:Y:S02]  /*1110*/  IMAD R17, R31.reuse, R13, R18 ;  /* 0x0000000d1f117224 */ /* 0x040fe400078e0212 */
[--C-:B------:R-:W-:Y:S02]  /*1120*/  @!P6 IMAD.IADD R16, R16, 0x1, -R31.reuse ;  /* 0x000000011010e824 */ /* 0x100fe400078e0a1f */
[----:B------:R-:W-:Y:S01]  /*1130*/  @!P5 IMAD.IADD R2, R2, 0x1, -R31 ;  /* 0x000000010202d824 */ /* 0x000fe200078e0a1f */
[C---:B------:R-:W-:Y:S01]  /*1140*/  ISETP.GT.U32.AND P5, PT, R31.reuse, R17, PT ;  /* 0x000000111f00720c */ /* 0x040fe20003fa4070 */
[----:B------:R-:W-:Y:S01]  /*1150*/  IMAD.MOV R20, RZ, RZ, -R15 ;  /* 0x000000ffff147224 */ /* 0x000fe200078e0a0f */
[C---:B------:R-:W-:Y:S01]  /*1160*/  ISETP.GT.U32.AND P6, PT, R31.reuse, R16, PT ;  /* 0x000000101f00720c */ /* 0x040fe20003fc4070 */
[----:B------:R-:W-:Y:S01]  /*1170*/  IMAD.MOV.U32 R15, RZ, RZ, R23 ;  /* 0x000000ffff0f7224 */ /* 0x000fe200078e0017 */
[----:B------:R-:W-:Y:S01]  /*1180*/  IABS R23, R38 ;  /* 0x0000002600177213 */ /* 0x000fe20000000000 */
[----:B------:R-:W-:-:S02]  /*1190*/  IMAD R18, R31, R20, R19 ;  /* 0x000000141f127224 */ /* 0x000fc400078e0213 */
[----:B------:R-:W-:Y:S01]  /*11a0*/  IMAD R19, R31, R22, R21 ;  /* 0x000000161f137224 */ /* 0x000fe200078e0215 */
[----:B------:R-:W-:Y:S01]  /*11b0*/  IABS R21, R37 ;  /* 0x0000002500157213 */ /* 0x000fe20000000000 */
[----:B------:R-:W-:-:S04]  /*11c0*/  IMAD.HI.U32 R13, R10, R15, RZ ;  /* 0x0000000f0a0d7227 */ /* 0x000fc800078e00ff */
[----:B------:R-:W-:Y:S01]  /*11d0*/  @!P5 IMAD.IADD R17, R17, 0x1, -R31 ;  /* 0x000000011111d824 */ /* 0x000fe200078e0a1f */
[----:B------:R-:W-:Y:S01]  /*11e0*/  ISETP.GT.U32.AND P5, PT, R31, R19, PT ;  /* 0x000000131f00720c */ /* 0x000fe20003fa4070 */
[----:B------:R-:W-:Y:S02]  /*11f0*/  IMAD.MOV R20, RZ, RZ, -R13 ;  /* 0x000000ffff147224 */ /* 0x000fe400078e0a0d */
[----:B------:R-:W-:-:S04]  /*1200*/  IMAD.HI.U32 R13, R10, R21, RZ ;  /* 0x000000150a0d7227 */ /* 0x000fc800078e00ff */
[----:B------:R-:W-:Y:S01]  /*1210*/  @!P6 IMAD.IADD R16, R16, 0x1, -R31 ;  /* 0x000000011010e824 */ /* 0x000fe200078e0a1f */
[C---:B------:R-:W-:Y:S01]  /*1220*/  ISETP.GT.U32.AND P6, PT, R31.reuse, R18, PT ;  /* 0x000000121f00720c */ /* 0x040fe20003fc4070 */
[----:B------:R-:W-:Y:S02]  /*1230*/  IMAD.MOV R22, RZ, RZ, -R13 ;  /* 0x000000ffff167224 */ /* 0x000fe400078e0a0d */
[C---:B------:R-:W-:Y:S02]  /*1240*/  IMAD R20, R31.reuse, R20, R15 ;  /* 0x000000141f147224 */ /* 0x040fe400078e020f */
[----:B------:R-:W-:Y:S02]  /*1250*/  IMAD R21, R31, R22, R21 ;  /* 0x000000161f157224 */ /* 0x000fe400078e0215 */
[----:B------:R-:W-:Y:S02]  /*1260*/  @!P5 IMAD.IADD R19, R19, 0x1, -R31 ;  /* 0x000000011313d824 */ /* 0x000fe400078e0a1f */
[----:B------:R-:W-:Y:S01]  /*1270*/  IMAD.HI.U32 R13, R10, R23, RZ ;  /* 0x000000170a0d7227 */ /* 0x000fe200078e00ff */
[----:B------:R-:W-:-:S03]  /*1280*/  ISETP.GT.U32.AND P5, PT, R31, R21, PT ;  /* 0x000000151f00720c */ /* 0x000fc60003fa4070 */
[----:B------:R-:W-:Y:S01]  /*1290*/  @!P6 IMAD.IADD R18, R18, 0x1, -R31 ;  /* 0x000000011212e824 */ /* 0x000fe200078e0a1f */
[----:B------:R-:W-:Y:S01]  /*12a0*/  ISETP.GT.U32.AND P6, PT, R31, R20, PT ;  /* 0x000000141f00720c */ /* 0x000fe20003fc4070 */
[----:B------:R-:W-:-:S04]  /*12b0*/  IMAD.HI.U32 R15, R10, R25, RZ ;  /* 0x000000190a0f7227 */ /* 0x000fc800078e00ff */
[----:B------:R-:W-:Y:S02]  /*12c0*/  IMAD.MOV R24, RZ, RZ, -R13 ;  /* 0x000000ffff187224 */ /* 0x000fe400078e0a0d */
[----:B------:R-:W-:Y:S01]  /*12d0*/  IMAD.MOV.U32 R13, RZ, RZ, R0 ;  /* 0x000000ffff0d7224 */ /* 0x000fe200078e0000 */
[----:B------:R-:W-:Y:S01]  /*12e0*/  SHF.R.S32.HI R0, RZ, 0x1f, R83 ;  /* 0x0000001fff007819 */ /* 0x000fe20000011453 */
[----:B------:R-:W-:Y:S02]  /*12f0*/  IMAD.MOV R26, RZ, RZ, -R15 ;  /* 0x000000ffff1a7224 */ /* 0x000fe400078e0a0f */
[----:B------:R-:W-:Y:S01]  /*1300*/  @!P5 IMAD.IADD R21, R21, 0x1, -R31 ;  /* 0x000000011515d824 */ /* 0x000fe200078e0a1f */
[----:B------:R-:W-:Y:S01]  /*1310*/  LEA.HI R83, R0, R83, RZ, 0x7 ;  /* 0x0000005300537211 */ /* 0x000fe200078f38ff */
[----:B------:R-:W-:Y:S01]  /*1320*/  @!P4 IMAD.MOV R12, RZ, RZ, -R12 ;  /* 0x000000ffff0cc224 */ /* 0x000fe200078e0a0c */
[C---:B------:R-:W-:Y:S01]  /*1330*/  ISETP.GT.U32.AND P4, PT, R31.reuse, R17, PT ;  /* 0x000000111f00720c */ /* 0x040fe20003f84070 */
[----:B------:R-:W-:Y:S01]  /*1340*/  @!P3 IMAD.MOV R13, RZ, RZ, -R13 ;  /* 0x000000ffff0db224 */ /* 0x000fe200078e0a0d */
[----:B------:R-:W-:Y:S01]  /*1350*/  ISETP.GT.U32.AND P3, PT, R31, R18, PT ;  /* 0x000000121f00720c */ /* 0x000fe20003f64070 */
[----:B------:R-:W-:Y:S01]  /*1360*/  IMAD.MOV.U32 R15, RZ, RZ, R2 ;  /* 0x000000ffff0f7224 */ /* 0x000fe200078e0002 */
[----:B------:R-:W-:Y:S01]  /*1370*/  SHF.R.S32.HI R83, RZ, 0x7, R83 ;  /* 0x00000007ff537819 */ /* 0x000fe20000011453 */
[----:B------:R-:W-:-:S04]  /*1380*/  IMAD.HI.U32 R22, R10, R27, RZ ;  /* 0x0000001b0a167227 */ /* 0x000fc800078e00ff */
[----:B------:R-:W-:-:S04]  /*1390*/  IMAD.HI.U32 R10, R10, R29, RZ ;  /* 0x0000001d0a0a7227 */ /* 0x000fc800078e00ff */
[----:B------:R-:W-:Y:S01]  /*13a0*/  @!P6 IMAD.IADD R20, R20, 0x1, -R31 ;  /* 0x000000011414e824 */ /* 0x000fe200078e0a1f */
[----:B------:R-:W-:Y:S01]  /*13b0*/  ISETP.GE.AND P6, PT, R32, RZ, PT ;  /* 0x000000ff2000720c */ /* 0x000fe20003fc6270 */
[----:B------:R-:W-:Y:S01]  /*13c0*/  @!P1 IMAD.MOV R15, RZ, RZ, -R15 ;  /* 0x000000ffff0f9224 */ /* 0x000fe200078e0a0f */
[C---:B------:R-:W-:Y:S01]  /*13d0*/  ISETP.GT.U32.AND P1, PT, R31.reuse, R21, PT ;  /* 0x000000151f00720c */ /* 0x040fe20003f24070 */
[----:B------:R-:W-:Y:S01]  /*13e0*/  IMAD.MOV R28, RZ, RZ, -R22 ;  /* 0x000000ffff1c7224 */ /* 0x000fe200078e0a16 */
[C---:B------:R-:W-:Y:S01]  /*13f0*/  ISETP.GT.U32.AND P5, PT, R31.reuse, R20, PT ;  /* 0x000000141f00720c */ /* 0x040fe20003fa4070 */
[----:B------:R-:W-:Y:S01]  /*1400*/  IMAD.MOV R10, RZ, RZ, -R10 ;  /* 0x000000ffff0a7224 */ /* 0x000fe200078e0a0a */
[----:B------:R-:W-:Y:S01]  /*1410*/  LOP3.LUT R32, R4, 0x72, RZ, 0xfc, !PT ;  /* 0x0000007204207812 */ /* 0x000fe200078efcff */
[C---:B------:R-:W-:Y:S02]  /*1420*/  IMAD R22, R31.reuse, R24, R23 ;  /* 0x000000181f167224 */ /* 0x040fe400078e0217 */
[----:B------:R-:W-:-:S02]  /*1430*/  IMAD R23, R31, R26, R25 ;  /* 0x0000001a1f177224 */ /* 0x000fc400078e0219 */
[C---:B------:R-:W-:Y:S01]  /*1440*/  IMAD R25, R31.reuse, R10, R29 ;  /* 0x0000000a1f197224 */ /* 0x040fe200078e021d */
[----:B------:R-:W1:Y:S01]  /*1450*/  LDC R26, c[0x0][0x240] ;  /* 0x00009000ff1a7b82 */ /* 0x000e620000000800 */
[----:B------:R-:W-:Y:S01]  /*1460*/  @!P0 IMAD.MOV R16, RZ, RZ, -R16 ;  /* 0x000000ffff108224 */ /* 0x000fe200078e0a10 */
[----:B------:R-:W-:Y:S01]  /*1470*/  ISETP.GT.U32.AND P0, PT, R31, R22, PT ;  /* 0x000000161f00720c */ /* 0x000fe20003f04070 */
[--C-:B------:R-:W-:Y:S01]  /*1480*/  @!P4 IMAD.IADD R17, R17, 0x1, -R31.reuse ;  /* 0x000000011111c824 */ /* 0x100fe200078e0a1f */
[C---:B------:R-:W-:Y:S01]  /*1490*/  ISETP.GT.U32.AND P4, PT, R31.reuse, R25, PT ;  /* 0x000000191f00720c */ /* 0x040fe20003f84070 */
[----:B------:R-:W-:Y:S01]  /*14a0*/  @!P3 IMAD.IADD R18, R18, 0x1, -R31 ;  /* 0x000000011212b824 */ /* 0x000fe200078e0a1f */
[C---:B------:R-:W-:Y:S01]  /*14b0*/  ISETP.GT.U32.AND P3, PT, R31.reuse, R23, PT ;  /* 0x000000171f00720c */ /* 0x040fe20003f64070 */
[----:B------:R-:W-:Y:S01]  /*14c0*/  IMAD R24, R31, R28, R27 ;  /* 0x0000001c1f187224 */ /* 0x000fe200078e021b */
[----:B------:R-:W-:Y:S01]  /*14d0*/  LOP3.LUT R10, RZ, R33, RZ, 0x33, !PT ;  /* 0x00000021ff0a7212 */ /* 0x000fe200078e33ff */
[--C-:B------:R-:W-:Y:S01]  /*14e0*/  @!P1 IMAD.IADD R21, R21, 0x1, -R31.reuse ;  /* 0x0000000115159824 */ /* 0x100fe200078e0a1f */
[----:B------:R-:W-:Y:S01]  /*14f0*/  ISETP.GE.AND P1, PT, R34, RZ, PT ;  /* 0x000000ff2200720c */ /* 0x000fe20003f26270 */
[----:B------:R-:W-:Y:S01]  /*1500*/  @!P2 IMAD.MOV R14, RZ, RZ, -R14 ;  /* 0x000000ffff0ea224 */ /* 0x000fe200078e0a0e */
[C---:B------:R-:W-:Y:S01]  /*1510*/  ISETP.GT.U32.AND P2, PT, R31.reuse, R19, PT ;  /* 0x000000131f00720c */ /* 0x040fe20003f44070 */
[--C-:B------:R-:W-:Y:S01]  /*1520*/  @!P5 IMAD.IADD R20, R20, 0x1, -R31.reuse ;  /* 0x000000011414d824 */ /* 0x100fe200078e0a1f */
[----:B------:R-:W-:Y:S01]  /*1530*/  ISETP.GT.U32.AND P5, PT, R31, R24, PT ;  /* 0x000000181f00720c */ /* 0x000fe20003fa4070 */
[--C-:B------:R-:W-:Y:S01]  /*1540*/  @!P0 IMAD.IADD R22, R22, 0x1, -R31.reuse ;  /* 0x0000000116168824 */ /* 0x100fe200078e0a1f */
[----:B------:R-:W-:Y:S01]  /*1550*/  ISETP.GE.AND P0, PT, R35, RZ, PT ;  /* 0x000000ff2300720c */ /* 0x000fe20003f06270 */
[----:B------:R-:W-:Y:S01]  /*1560*/  @!P4 IMAD.IADD R25, R25, 0x1, -R31 ;  /* 0x000000011919c824 */ /* 0x000fe200078e0a1f */
[----:B------:R-:W-:Y:S01]  /*1570*/  SHF.R.S32.HI R29, RZ, 0x6, R7 ;  /* 0x00000006ff1d7819 */ /* 0x000fe20000011407 */
[----:B------:R-:W-:Y:S01]  /*1580*/  @!P3 IMAD.IADD R23, R23, 0x1, -R31 ;  /* 0x000000011717b824 */ /* 0x000fe200078e0a1f */
[C---:B------:R-:W-:Y:S01]  /*1590*/  ISETP.GT.U32.AND P4, PT, R31.reuse, R22, PT ;  /* 0x000000161f00720c */ /* 0x040fe20003f84070 */
[----:B------:R-:W-:Y:S01]  /*15a0*/  @!P6 IMAD.MOV R17, RZ, RZ, -R17 ;  /* 0x000000ffff11e224 */ /* 0x000fe200078e0a11 */
[C---:B------:R-:W-:Y:S01]  /*15b0*/  ISETP.GT.U32.AND P6, PT, R31.reuse, R25, PT ;  /* 0x000000191f00720c */ /* 0x040fe20003fc4070 */
[----:B------:R-:W-:Y:S01]  /*15c0*/  @!P1 IMAD.MOV R18, RZ, RZ, -R18 ;  /* 0x000000ffff129224 */ /* 0x000fe200078e0a12 */
[----:B------:R-:W-:Y:S01]  /*15d0*/  ISETP.GT.U32.AND P1, PT, R31, R23, PT ;  /* 0x000000171f00720c */ /* 0x000fe20003f24070 */
[--C-:B------:R-:W-:Y:S01]  /*15e0*/  @!P2 IMAD.IADD R19, R19, 0x1, -R31.reuse ;  /* 0x000000011313a824 */ /* 0x100fe200078e0a1f */
[----:B------:R-:W-:Y:S01]  /*15f0*/  ISETP.GE.AND P3, PT, R36, RZ, PT ;  /* 0x000000ff2400720c */ /* 0x000fe20003f66270 */
[----:B------:R-:W-:Y:S01]  /*1600*/  @!P5 IMAD.IADD R24, R24, 0x1, -R31 ;  /* 0x000000011818d824 */ /* 0x000fe200078e0a1f */
[----:B------:R-:W-:Y:S01]  /*1610*/  ISETP.GE.AND P5, PT, R37, RZ, PT ;  /* 0x000000ff2500720c */ /* 0x000fe20003fa6270 */
[----:B------:R-:W-:Y:S01]  /*1620*/  @!P0 IMAD.MOV R19, RZ, RZ, -R19 ;  /* 0x000000ffff138224 */ /* 0x000fe200078e0a13 */
[----:B------:R-:W-:Y:S01]  /*1630*/  ISETP.GE.AND P2, PT, R30, RZ, PT ;  /* 0x000000ff1e00720c */ /* 0x000fe20003f46270 */
[----:B------:R-:W-:Y:S01]  /*1640*/  IMAD.SHL.U32 R0, R7, 0x2, RZ ;  /* 0x0000000207007824 */ /* 0x000fe200078e00ff */
[----:B------:R-:W-:Y:S01]  /*1650*/  ISETP.GT.U32.AND P0, PT, R31, R24, PT ;  /* 0x000000181f00720c */ /* 0x000fe20003f04070 */
[--C-:B------:R-:W-:Y:S01]  /*1660*/  @!P4 IMAD.IADD R22, R22, 0x1, -R31.reuse ;  /* 0x000000011616c824 */ /* 0x100fe200078e0a1f */
[----:B------:R-:W-:Y:S01]  /*1670*/  ISETP.GE.AND P4, PT, R38, RZ, PT ;  /* 0x000000ff2600720c */ /* 0x000fe20003f86270 */
[--C-:B------:R-:W-:Y:S01]  /*1680*/  @!P6 IMAD.IADD R25, R25, 0x1, -R31.reuse ;  /* 0x000000011919e824 */ /* 0x100fe200078e0a1f */
[----:B------:R-:W-:Y:S01]  /*1690*/  ISETP.GE.AND P6, PT, R39, RZ, PT ;  /* 0x000000ff2700720c */ /* 0x000fe20003fc6270 */
[----:B------:R-:W-:Y:S01]  /*16a0*/  @!P1 IMAD.IADD R23, R23, 0x1, -R31 ;  /* 0x0000000117179824 */ /* 0x000fe200078e0a1f */
[----:B------:R-:W-:Y:S01]  /*16b0*/  ISETP.GE.AND P1, PT, R40, RZ, PT ;  /* 0x000000ff2800720c */ /* 0x000fe20003f26270 */
[----:B------:R-:W-:Y:S01]  /*16c0*/  @!P3 IMAD.MOV R20, RZ, RZ, -R20 ;  /* 0x000000ffff14b224 */ /* 0x000fe200078e0a14 */
[----:B------:R-:W-:Y:S01]  /*16d0*/  LOP3.LUT R0, R0, 0x7e, RZ, 0xc0, !PT ;  /* 0x0000007e00007812 */ /* 0x000fe200078ec0ff */
[----:B------:R-:W-:Y:S01]  /*16e0*/  @!P5 IMAD.MOV R21, RZ, RZ, -R21 ;  /* 0x000000ffff15d224 */ /* 0x000fe200078e0a15 */
[----:B------:R-:W-:Y:S01]  /*16f0*/  SGXT R29, R29, 0x1 ;  /* 0x000000011d1d781a */ /* 0x000fe20000000200 */
[----:B------:R-:W-:Y:S01]  /*1700*/  @!P2 IMAD.MOV R25, RZ, RZ, -R25 ;  /* 0x000000ffff19a224 */ /* 0x000fe200078e0a19 */
[----:B------:R-:W-:Y:S01]  /*1710*/  LOP3.LUT R27, R7, 0x40, RZ, 0xc0, !PT ;  /* 0x00000040071b7812 */ /* 0x000fe200078ec0ff */
[----:B------:R-:W-:Y:S01]  /*1720*/  @!P0 IMAD.IADD R24, R24, 0x1, -R31 ;  /* 0x0000000118188824 */ /* 0x000fe200078e0a1f */
[----:B------:R-:W-:Y:S01]  /*1730*/  ISETP.NE.AND P0, PT, R33, RZ, PT ;  /* 0x000000ff2100720c */ /* 0x000fe20003f05270 */
[----:B------:R-:W-:Y:S01]  /*1740*/  @!P4 IMAD.MOV R22, RZ, RZ, -R22 ;  /* 0x000000ffff16c224 */ /* 0x000fe200078e0a16 */
[----:B------:R-:W-:Y:S01]  /*1750*/  LOP3.LUT R2, R0, 0x90, R29, 0x78, !PT ;  /* 0x0000009000027812 */ /* 0x000fe200078e781d */
[----:B------:R-:W-:Y:S01]  /*1760*/  @!P6 IMAD.MOV R23, RZ, RZ, -R23 ;  /* 0x000000ffff17e224 */ /* 0x000fe200078e0a17 */
[C---:B------:R-:W-:Y:S01]  /*1770*/  SEL R9, R10.reuse, R9, !P0 ;  /* 0x000000090a097207 */ /* 0x040fe20004000000 */
[----:B------:R-:W-:Y:S01]  /*1780*/  @!P1 IMAD.MOV R24, RZ, RZ, -R24 ;  /* 0x000000ffff189224 */ /* 0x000fe200078e0a18 */
[C---:B------:R-:W-:Y:S01]  /*1790*/  SEL R11, R10.reuse, R11, !P0 ;  /* 0x0000000b0a0b7207 */ /* 0x040fe20004000000 */
[----:B------:R-:W-:Y:S01]  /*17a0*/  IMAD R0, R27, 0x20, R0 ;  /* 0x000000201b007824 */ /* 0x000fe200078e0200 */
[C---:B------:R-:W-:Y:S01]  /*17b0*/  SEL R12, R10.reuse, R12, !P0 ;  /* 0x0000000c0a0c7207 */ /* 0x040fe20004000000 */
[-C--:B-1----:R-:W-:Y:S01]  /*17c0*/  IMAD R9, R9, R26.reuse, RZ ;  /* 0x0000001a09097224 */ /* 0x082fe200078e02ff */
[C---:B------:R-:W-:Y:S01]  /*17d0*/  SEL R13, R10.reuse, R13, !P0 ;  /* 0x0000000d0a0d7207 */ /* 0x040fe20004000000 */
[----:B------:R-:W-:Y:S01]  /*17e0*/  IMAD R11, R11, R26, RZ ;  /* 0x0000001a0b0b7224 */ /* 0x000fe200078e02ff */
[----:B------:R-:W-:Y:S01]  /*17f0*/  SEL R14, R10, R14, !P0 ;  /* 0x0000000e0a0e7207 */ /* 0x000fe20004000000 */
[-C--:B------:R-:W-:Y:S01]  /*1800*/  IMAD R12, R12, R26.reuse, RZ ;  /* 0x0000001a0c0c7224 */ /* 0x080fe200078e02ff */
        /* <DEDUP_REMOVED lines=20> */
[----:B------:R-:W-:Y:S01]  /*1950*/  SEL R10, R10, R25, !P0 ;  /* 0x000000190a0a7207 */ /* 0x000fe20004000000 */
[----:B------:R-:W-:Y:S01]  /*1960*/  IMAD R23, R23, R26, RZ ;  /* 0x0000001a17177224 */ /* 0x000fe200078e02ff */
[----:B------:R-:W-:Y:S01]  /*1970*/  LEA R116, P0, R8, UR6, 0x1 ;  /* 0x0000000608747c11 */ /* 0x000fe2000f8008ff */
[----:B------:R-:W-:Y:S01]  /*1980*/  UIADD3 UR6, UR12, 0x4000, URZ ;  /* 0x000040000c067890 */ /* 0x000fe2000fffe03f */
[----:B0-----:R-:W-:Y:S01]  /*1990*/  LEA R208, P2, R9, R148, 0x1 ;  /* 0x0000009409d07211 */ /* 0x001fe200078408ff */
[----:B------:R-:W-:Y:S01]  /*19a0*/  IMAD R24, R24, R26, RZ ;  /* 0x0000001a18187224 */ /* 0x000fe200078e02ff */
[-C--:B------:R-:W-:Y:S01]  /*19b0*/  LEA R150, P3, R11, R148.reuse, 0x1 ;  /* 0x000000940b967211 */ /* 0x080fe200078608ff */
[----:B------:R-:W-:Y:S01]  /*19c0*/  USHF.R.U32.HI UR10, URZ, 0x4, UR6 ;  /* 0x000000043f0a7899 */ /* 0x000fe20008011606 */
[----:B------:R-:W-:Y:S01]  /*19d0*/  LEA R164, P4, R12, R148, 0x1 ;  /* 0x000000940ca47211 */ /* 0x000fe200078808ff */
[----:B------:R-:W-:Y:S01]  /*19e0*/  IMAD R10, R10, R26, RZ ;  /* 0x0000001a0a0a7224 */ /* 0x000fe200078e02ff */
[-C--:B------:R-:W-:Y:S01]  /*19f0*/  LEA R222, P5, R13, R148.reuse, 0x1 ;  /* 0x000000940dde7211 */ /* 0x080fe200078a08ff */
[----:B------:R-:W-:Y:S01]  /*1a00*/  UIADD3 UR6, UP0, UR8, 0x80, URZ ;  /* 0x0000008008067890 */ /* 0x000fe2000ff1e03f */
[-C--:B------:R-:W-:Y:S01]  /*1a10*/  LEA.HI.X.SX32 R209, R9, R149.reuse, 0x1, P2 ;  /* 0x0000009509d17211 */ /* 0x080fe200010f0eff */
[----:B------:R-:W-:Y:S01]  /*1a20*/  USGXT.U32 UR10, UR10, 0xe ;  /* 0x0000000e0a0a789a */ /* 0x000fe20008000000 */
[-C--:B------:R-:W-:Y:S01]  /*1a30*/  LEA.HI.X.SX32 R151, R11, R149.reuse, 0x1, P3 ;  /* 0x000000950b977211 */ /* 0x080fe200018f0eff */
[----:B--2---:R-:W-:Y:S01]  /*1a40*/  IMAD.SHL.U32 R9, R82, 0x80, RZ ;  /* 0x0000008052097824 */ /* 0x004fe200078e00ff */
[----:B------:R-:W-:Y:S01]  /*1a50*/  LEA.HI.X.SX32 R225, R12, R149, 0x1, P4 ;  /* 0x000000950ce17211 */ /* 0x000fe200020f0eff */
[-C--:B------:R-:W-:Y:S01]  /*1a60*/  IMAD R32, R32, R85.reuse, RZ ;  /* 0x0000005520207224 */ /* 0x080fe200078e02ff */
[-C--:B------:R-:W-:Y:S01]  /*1a70*/  LEA R154, P6, R14, R148.reuse, 0x1 ;  /* 0x000000940e9a7211 */ /* 0x080fe200078c08ff */
        /* <DEDUP_REMOVED lines=8> */
[----:B------:R-:W-:Y:S01]  /*1b00*/  IMAD R53, R53, R85, RZ ;  /* 0x0000005535357224 */ /* 0x000fe200078e02ff */
[----:B------:R-:W-:Y:S01]  /*1b10*/  LEA.HI.X.SX32 R223, R13, R149, 0x1, P5 ;  /* 0x000000950ddf7211 */ /* 0x000fe200028f0eff */
[-C--:B------:R-:W-:Y:S01]  /*1b20*/  IMAD R54, R54, R85.reuse, RZ ;  /* 0x0000005536367224 */ /* 0x080fe200078e02ff */
[-C--:B------:R-:W-:Y:S01]  /*1b30*/  LEA R152, P5, R19, R148.reuse, 0x1 ;  /* 0x0000009413987211 */ /* 0x080fe200078a08ff */
[----:B------:R-:W-:Y:S01]  /*1b40*/  IMAD R55, R55, R85, RZ ;  /* 0x0000005537377224 */ /* 0x000fe200078e02ff */
[----:B------:R-:W-:Y:S01]  /*1b50*/  LEA.HI.X.SX32 R155, R14, R149, 0x1, P6 ;  /* 0x000000950e9b7211 */ /* 0x000fe200030f0eff */
        /* <DEDUP_REMOVED lines=20> */
[----:B------:R-:W-:Y:S01]  /*1ca0*/  IMAD R66, R66, R85, RZ ;  /* 0x0000005542427224 */ /* 0x000fe200078e02ff */
[----:B------:R-:W-:Y:S01]  /*1cb0*/  LEA.HI.X.SX32 R117, R8, UR7, 0x1, P0 ;  /* 0x0000000708757c11 */ /* 0x000fe200080f0eff */
[----:B------:R-:W-:Y:S01]  /*1cc0*/  UIADD3.X UR7, UR4, 0x40000040, URZ, UP0, !UPT ;  /* 0x4000004004077890 */ /* 0x000fe200087fe43f */
[----:B------:R-:W-:Y:S01]  /*1cd0*/  LEA R148, P5, R10, R148, 0x1 ;  /* 0x000000940a947211 */ /* 0x000fe200078a08ff */
[----:B------:R-:W-:Y:S01]  /*1ce0*/  UIADD3 UR9, UP0, UR10, 0x2, URZ ;  /* 0x000000020a097890 */ /* 0x000fe2000ff1e03f */
[-C--:B------:R-:W-:Y:S01]  /*1cf0*/  LEA.HI.X.SX32 R141, R20, R149.reuse, 0x1, P6 ;  /* 0x00000095148d7211 */ /* 0x080fe200030f0eff */
[----:B------:R-:W-:Y:S01]  /*1d00*/  IMAD R8, R5, R82, RZ ;  /* 0x0000005205087224 */ /* 0x000fe200078e02ff */
[-C--:B------:R-:W-:Y:S01]  /*1d10*/  LEA.HI.X.SX32 R147, R21, R149.reuse, 0x1, P1 ;  /* 0x0000009515937211 */ /* 0x080fe200008f0eff */
[----:B------:R-:W-:Y:S01]  /*1d20*/  UIADD3.X UR11, UR5, 0x40000040, URZ, UP0, !UPT ;  /* 0x40000040050b7890 */ /* 0x000fe200087fe43f */
        /* <DEDUP_REMOVED lines=8> */
[----:B------:R-:W-:Y:S01]  /*1db0*/  LOP3.LUT R10, R4, 0x2, RZ, 0xfc, !PT ;  /* 0x00000002040a7812 */ /* 0x000fe200078efcff */
[-C--:B------:R-:W-:Y:S01]  /*1dc0*/  IMAD R71, R71, R85.reuse, RZ ;  /* 0x0000005547477224 */ /* 0x080fe200078e02ff */
[C---:B------:R-:W-:Y:S01]  /*1dd0*/  LEA.HI R11, R7.reuse, 0x7e, RZ, 0x1a ;  /* 0x0000007e070b7811 */ /* 0x040fe200078fd0ff */
[-C--:B------:R-:W-:Y:S01]  /*1de0*/  IMAD R72, R72, R85.reuse, RZ ;  /* 0x0000005548487224 */ /* 0x080fe200078e02ff */
[C---:B------:R-:W-:Y:S01]  /*1df0*/  LEA.HI R12, R7.reuse, 0x6e, RZ, 0x1a ;  /* 0x0000006e070c7811 */ /* 0x040fe200078fd0ff */
[-C--:B------:R-:W-:Y:S01]  /*1e00*/  IMAD R10, R10, R85.reuse, RZ ;  /* 0x000000550a0a7224 */ /* 0x080fe200078e02ff */
[----:B------:R-:W-:Y:S01]  /*1e10*/  LEA.HI R13, R7, 0x5e, RZ, 0x1a ;  /* 0x0000005e070d7811 */ /* 0x000fe200078fd0ff */
        /* <DEDUP_REMOVED lines=9> */
[----:B------:R-:W-:Y:S01]  /*1eb0*/  LEA.HI R18, R7, 0xe, RZ, 0x1a ;  /* 0x0000000e07127811 */ /* 0x000fe200078fd0ff */
[-C--:B------:R-:W-:Y:S01]  /*1ec0*/  IMAD R16, R16, R85.reuse, RZ ;  /* 0x0000005510107224 */ /* 0x080fe200078e02ff */
[C---:B------:R-:W-:Y:S01]  /*1ed0*/  LOP3.LUT R19, R4.reuse, 0x7c, RZ, 0xfc, !PT ;  /* 0x0000007c04137812 */ /* 0x040fe200078efcff */
[-C--:B------:R-:W-:Y:S01]  /*1ee0*/  IMAD R17, R17, R85.reuse, RZ ;  /* 0x0000005511117224 */ /* 0x080fe200078e02ff */
[----:B------:R-:W-:Y:S01]  /*1ef0*/  LOP3.LUT R20, R4, 0x7a, RZ, 0xfc, !PT ;  /* 0x0000007a04147812 */ /* 0x000fe200078efcff */
        /* <DEDUP_REMOVED lines=23> */
[----:B------:R-:W-:Y:S01]  /*2070*/  CS2R R24, SRZ ;  /* 0x0000000000187805 */ /* 0x000fe2000001ff00 */
[-C--:B------:R-:W-:Y:S01]  /*2080*/  IMAD R39, R39, R85.reuse, RZ ;  /* 0x0000005527277224 */ /* 0x080fe200078e02ff */
[----:B------:R-:W-:Y:S01]  /*2090*/  CS2R R26, SRZ ;  /* 0x00000000001a7805 */ /* 0x000fe2000001ff00 */
[-C--:B------:R-:W-:Y:S01]  /*20a0*/  IMAD R40, R40, R85.reuse, RZ ;  /* 0x0000005528287224 */ /* 0x080fe200078e02ff */
[----:B------:R-:W-:Y:S01]  /*20b0*/  CS2R R28, SRZ ;  /* 0x00000000001c7805 */ /* 0x000fe2000001ff00 */
[-C--:B------:R-:W-:Y:S01]  /*20c0*/  IMAD R73, R73, R85.reuse, RZ ;  /* 0x0000005549497224 */ /* 0x080fe200078e02ff */
[----:B------:R-:W-:Y:S01]  /*20d0*/  CS2R R30, SRZ ;  /* 0x00000000001e7805 */ /* 0x000fe2000001ff00 */
[-C--:B------:R-:W-:Y:S01]  /*20e0*/  IMAD R74, R74, R85.reuse, RZ ;  /* 0x000000554a4a7224 */ /* 0x080fe200078e02ff */
[----:B------:R-:W-:Y:S01]  /*20f0*/  UMOV UR4, UR6 ;  /* 0x0000000600047c82 */ /* 0x000fe20008000000 */
[-C--:B------:R-:W-:Y:S01]  /*2100*/  IMAD R75, R75, R85.reuse, RZ ;  /* 0x000000554b4b7224 */ /* 0x080fe200078e02ff */
[----:B------:R-:W-:Y:S01]  /*2110*/  UMOV UR5, UR7 ;  /* 0x0000000700057c82 */ /* 0x000fe20008000000 */
        /* <DEDUP_REMOVED lines=9> */
[----:B------:R-:W-:Y:S01]  /*21b0*/  LOP3.LUT R89, R0, 0x30, RZ, 0x3c, !PT ;  /* 0x0000003000597812 */ /* 0x000fe200078e3cff */
[----:B------:R-:W-:Y:S01]  /*21c0*/  IMAD R82, R4, R85, RZ ;  /* 0x0000005504527224 */ /* 0x000fe200078e02ff */
[----:B------:R-:W-:Y:S01]  /*21d0*/  LOP3.LUT R85, R2, 0x40, RZ, 0x3c, !PT ;  /* 0x0000004002557812 */ /* 0x000fe200078e3cff */
[----:B------:R-:W-:Y:S01]  /*21e0*/  UMOV UR6, UR9 ;  /* 0x0000000900067c82 */ /* 0x000fe20008000000 */
[C---:B------:R-:W-:Y:S01]  /*21f0*/  LOP3.LUT R90, R0.reuse, 0x40, RZ, 0x3c, !PT ;  /* 0x00000040005a7812 */ /* 0x040fe200078e3cff */
[----:B------:R-:W-:Y:S01]  /*2200*/  UMOV UR7, UR11 ;  /* 0x0000000b00077c82 */ /* 0x000fe20008000000 */
[C---:B------:R-:W-:Y:S01]  /*2210*/  LOP3.LUT R91, R0.reuse, 0x50, RZ, 0x3c, !PT ;  /* 0x00000050005b7812 */ /* 0x040fe200078e3cff */
[----:B------:R-:W-:Y:S01]  /*2220*/  UIADD3.64 UR16, UR4, 0x80, URZ ;  /* 0x0000008004107897 */ /* 0x000fe2000fffe03f */
[C---:B------:R-:W-:Y:S01]  /*2230*/  LOP3.LUT R92, R0.reuse, 0x60, RZ, 0x3c, !PT ;  /* 0x00000060005c7812 */ /* 0x040fe200078e3cff */
[----:B------:R-:W-:Y:S01]  /*2240*/  UIADD3.64 UR20, UR4, 0x100, URZ ;  /* 0x0000010004147897 */ /* 0x000fe2000fffe03f */
[----:B------:R-:W-:Y:S01]  /*2250*/  LOP3.LUT R93, R0, 0x70, RZ, 0x3c, !PT ;  /* 0x00000070005d7812 */ /* 0x000fe200078e3cff */
[----:B------:R-:W-:-:S02]  /*2260*/  UIADD3.64 UR24, UR4, 0x180, URZ ;  /* 0x0000018004187897 */ /* 0x000fc4000fffe03f */
[----:B------:R-:W-:Y:S02]  /*2270*/  UIADD3.64 UR28, UR4, 0x200, URZ ;  /* 0x00000200041c7897 */ /* 0x000fe4000fffe03f */
[----:B------:R-:W-:Y:S02]  /*2280*/  UIADD3.64 UR32, UR4, 0x280, URZ ;  /* 0x0000028004207897 */ /* 0x000fe4000fffe03f */
[----:B------:R-:W-:Y:S02]  /*2290*/  UIADD3.64 UR36, UR4, 0x300, URZ ;  /* 0x0000030004247897 */ /* 0x000fe4000fffe03f */
[----:B------:R-:W-:Y:S02]  /*22a0*/  UIADD3.64 UR18, UR6, 0x2, URZ ;  /* 0x0000000206127897 */ /* 0x000fe4000fffe03f */
[----:B------:R-:W-:Y:S02]  /*22b0*/  UIADD3.64 UR22, UR6, 0x4, URZ ;  /* 0x0000000406167897 */ /* 0x000fe4000fffe03f */
[----:B------:R-:W-:-:S02]  /*22c0*/  UIADD3.64 UR26, UR6, 0x7e, URZ ;  /* 0x0000007e061a7897 */ /* 0x000fc4000fffe03f */
[----:B------:R-:W-:Y:S02]  /*22d0*/  UIADD3.64 UR30, UR6, 0x80, URZ ;  /* 0x00000080061e7897 */ /* 0x000fe4000fffe03f */
[----:B------:R-:W-:Y:S02]  /*22e0*/  UIADD3.64 UR34, UR6, 0x82, URZ ;  /* 0x0000008206227897 */ /* 0x000fe4000fffe03f */
[----:B------:R-:W-:-:S12]  /*22f0*/  UIADD3.64 UR38, UR6, 0x84, URZ ;  /* 0x0000008406267897 */ /* 0x000fd8000fffe03f */
.L_x_1:
[----:B------:R-:W-:Y:S01]  /*2300*/  ISETP.GE.AND P6, PT, R4, UR40, PT ;  /* 0x0000002804007c0c */ /* 0x000fe2000bfc6270 */
[----:B------:R-:W-:Y:S01]  /*2310*/  IMAD.WIDE R98, R82, 0x2, R116 ;  /* 0x0000000252627825 */ /* 0x000fe200078e0274 */
[C---:B------:R-:W-:Y:S02]  /*2320*/  LOP3.LUT R94, R4.reuse, 0x2, RZ, 0xfc, !PT ;  /* 0x00000002045e7812 */ /* 0x040fe400078efcff */
[----:B------:R-:W-:Y:S02]  /*2330*/  LOP3.LUT R95, R4, 0x4, RZ, 0xfc, !PT ;  /* 0x00000004045f7812 */ /* 0x000fe400078efcff */
[----:B------:R-:W-:Y:S02]  /*2340*/  ISETP.GE.AND P0, PT, R94, UR40, PT ;  /* 0x000000285e007c0c */ /* 0x000fe4000bf06270 */
[----:B------:R-:W-:Y:S02]  /*2350*/  ISETP.GE.AND P1, PT, R95, UR40, PT ;  /* 0x000000285f007c0c */ /* 0x000fe4000bf26270 */
[----:B------:R-:W-:-:S02]  /*2360*/  LOP3.LUT R96, R4, 0x8, RZ, 0xfc, !PT ;  /* 0x0000000804607812 */ /* 0x000fc400078efcff */
[----:B------:R-:W-:Y:S02]  /*2370*/  LOP3.LUT R94, R4, 0x6, RZ, 0xfc, !PT ;  /* 0x00000006045e7812 */ /* 0x000fe400078efcff */
[----:B------:R-:W-:Y:S02]  /*2380*/  PRMT R95, RZ, 0x7610, R95 ;  /* 0x00007610ff5f7816 */ /* 0x000fe4000000005f */
[----:B------:R-:W-:Y:S02]  /*2390*/  ISETP.GE.AND P3, PT, R96, UR40, PT ;  /* 0x0000002860007c0c */ /* 0x000fe4000bf66270 */
[----:B------:R-:W-:Y:S02]  /*23a0*/  ISETP.GE.AND P2, PT, R94, UR40, PT ;  /* 0x000000285e007c0c */ /* 0x000fe4000bf46270 */
[----:B------:R-:W-:Y:S01]  /*23b0*/  LEA.HI R96, R7, 0xe, RZ, 0x1a ;  /* 0x0000000e07607811 */ /* 0x000fe200078fd0ff */
[----:B------:R0:W2:Y:S01]  /*23c0*/  @!P6 LDG.E.U16 R95, desc[UR14][R98.64] ;  /* 0x0000000e625fe981 */ /* 0x0000a2000c1e1500 */
[----:B------:R-:W-:Y:S01]  /*23d0*/  LOP3.LUT R97, R4, 0xa, RZ, 0xfc, !PT ;  /* 0x0000000a04617812 */ /* 0x000fe200078efcff */
[----:B------:R-:W-:Y:S01]  /*23e0*/  IMAD.WIDE R110, R80, 0x2, R116 ;  /* 0x00000002506e7825 */ /* 0x000fe200078e0274 */
[----:B------:R-:W-:-:S02]  /*23f0*/  PRMT R94, RZ, 0x7610, R94 ;  /* 0x00007610ff5e7816 */ /* 0x000fc4000000005e */
[----:B------:R-:W-:Y:S02]  /*2400*/  LOP3.LUT R100, R4, 0xc, RZ, 0xfc, !PT ;  /* 0x0000000c04647812 */ /* 0x000fe400078efcff */
[----:B------:R-:W-:Y:S02]  /*2410*/  ISETP.GE.AND P6, PT, R96, UR40, PT ;  /* 0x0000002860007c0c */ /* 0x000fe4000bfc6270 */
[----:B------:R-:W-:Y:S01]  /*2420*/  ISETP.GE.AND P4, PT, R97, UR40, PT ;  /* 0x0000002861007c0c */ /* 0x000fe2000bf86270 */
[----:B------:R-:W-:Y:S01]  /*2430*/  IMAD.WIDE R104, R10, 0x2, R116 ;  /* 0x000000020a687825 */ /* 0x000fe200078e0274 */
[----:B------:R-:W-:Y:S01]  /*2440*/  LOP3.LUT R96, R4, 0x12, RZ, 0xfc, !PT ;  /* 0x0000001204607812 */ /* 0x000fe200078efcff */
[----:B------:R1:W3:Y:S01]  /*2450*/  @!P1 LDG.E.U16 R94, desc[UR14][R110.64] ;  /* 0x0000000e6e5e9981 */ /* 0x0002e2000c1e1500 */
[----:B------:R-:W-:Y:S01]  /*2460*/  PRMT R97, RZ, 0x7610, R97 ;  /* 0x00007610ff617816 */ /* 0x000fe20000000061 */
[----:B------:R-:W-:Y:S01]  /*2470*/  IMAD.WIDE R106, R79, 0x2, R116 ;  /* 0x000000024f6a7825 */ /* 0x000fe200078e0274 */
[----:B0-----:R-:W-:-:S02]  /*2480*/  PRMT R99, RZ, 0x7610, R99 ;  /* 0x00007610ff637816 */ /* 0x001fc40000000063 */
[----:B------:R-:W-:Y:S01]  /*2490*/  PRMT R101, RZ, 0x7610, R101 ;  /* 0x00007610ff657816 */ /* 0x000fe20000000065 */
[--C-:B------:R-:W-:Y:S01]  /*24a0*/  IMAD.WIDE R108, R78, 0x2, R116.reuse ;  /* 0x000000024e6c7825 */ /* 0x100fe200078e0274 */
[----:B------:R-:W-:Y:S01]  /*24b0*/  ISETP.GE.AND P5, PT, R100, UR40, PT ;  /* 0x0000002864007c0c */ /* 0x000fe2000bfa6270 */
[----:B------:R0:W4:Y:S01]  /*24c0*/  @!P0 LDG.E.U16 R97, desc[UR14][R104.64] ;  /* 0x0000000e68618981 */ /* 0x000122000c1e1500 */
[----:B------:R-:W-:Y:S02]  /*24d0*/  LOP3.LUT R100, R4, 0x10, RZ, 0xfc, !PT ;  /* 0x0000001004647812 */ /* 0x000fe400078efcff */
[----:B------:R-:W-:Y:S01]  /*24e0*/  ISETP.GE.AND P1, PT, R96, UR40, PT ;  /* 0x0000002860007c0c */ /* 0x000fe2000bf26270 */
[----:B------:R-:W-:Y:S01]  /*24f0*/  IMAD.WIDE R114, R77, 0x2, R116 ;  /* 0x000000024d727825 */ /* 0x000fe200078e0274 */
[C---:B------:R-:W-:Y:S01]  /*2500*/  LOP3.LUT R96, R4.reuse, 0x14, RZ, 0xfc, !PT ;  /* 0x0000001404607812 */ /* 0x040fe200078efcff */
[----:B------:R5:W3:Y:S01]  /*2510*/  @!P2 LDG.E.U16 R99, desc[UR14][R106.64] ;  /* 0x0000000e6a63a981 */ /* 0x000ae2000c1e1500 */
[----:B------:R-:W-:-:S02]  /*2520*/  LOP3.LUT R98, R4, 0x16, RZ, 0xfc, !PT ;  /* 0x0000001604627812 */ /* 0x000fc400078efcff */
[----:B------:R-:W-:Y:S01]  /*2530*/  PRMT R103, RZ, 0x7610, R103 ;  /* 0x00007610ff677816 */ /* 0x000fe20000000067 */
[----:B------:R-:W4:Y:S01]  /*2540*/  @!P3 LDG.E.U16 R101, desc[UR14][R108.64] ;  /* 0x0000000e6c65b981 */ /* 0x000f22000c1e1500 */
[----:B------:R-:W-:Y:S02]  /*2550*/  ISETP.GE.AND P0, PT, R100, UR40, PT ;  /* 0x0000002864007c0c */ /* 0x000fe4000bf06270 */
[----:B------:R-:W-:Y:S02]  /*2560*/  ISETP.GE.AND P2, PT, R96, UR40, PT ;  /* 0x0000002860007c0c */ /* 0x000fe4000bf46270 */
[----:B------:R-:W-:Y:S01]  /*2570*/  ISETP.GE.AND P3, PT, R98, UR40, PT ;  /* 0x0000002862007c0c */ /* 0x000fe2000bf66270 */
[----:B-1----:R-:W-:Y:S01]  /*2580*/  IMAD.WIDE R110, R76, 0x2, R116 ;  /* 0x000000024c6e7825 */ /* 0x002fe200078e0274 */
[----:B------:R-:W-:Y:S01]  /*2590*/  PRMT R96, RZ, 0x7610, R96 ;  /* 0x00007610ff607816 */ /* 0x000fe20000000060 */
[----:B------:R1:W3:Y:S01]  /*25a0*/  @!P4 LDG.E.U16 R103, desc[UR14][R114.64] ;  /* 0x0000000e7267c981 */ /* 0x0002e2000c1e1500 */
[----:B------:R-:W-:Y:S01]  /*25b0*/  LOP3.LUT R98, R4, 0x18, RZ, 0xfc, !PT ;  /* 0x0000001804627812 */ /* 0x000fe200078efcff */
[----:B------:R-:W-:Y:S01]  /*25c0*/  IMAD.WIDE R112, R18, 0x2, R116 ;  /* 0x0000000212707825 */ /* 0x000fe200078e0274 */
[----:B0-----:R-:W-:-:S02]  /*25d0*/  PRMT R105, RZ, 0x7610, R105 ;  /* 0x00007610ff697816 */ /* 0x001fc40000000069 */
[----:B------:R-:W-:Y:S01]  /*25e0*/  LOP3.LUT R100, R4, 0x1a, RZ, 0xfc, !PT ;  /* 0x0000001a04647812 */ /* 0x000fe200078efcff */
[----:B------:R0:W3:Y:S01]  /*25f0*/  @!P5 LDG.E.U16 R96, desc[UR14][R110.64] ;  /* 0x0000000e6e60d981 */ /* 0x0000e2000c1e1500 */
[----:B------:R-:W-:Y:S01]  /*2600*/  ISETP.GE.AND P4, PT, R98, UR40, PT ;  /* 0x0000002862007c0c */ /* 0x000fe2000bf86270 */
[----:B------:R-:W-:Y:S01]  /*2610*/  IMAD.WIDE R118, R74, 0x2, R116 ;  /* 0x000000024a767825 */ /* 0x000fe200078e0274 */
[----:B------:R-:W-:Y:S01]  /*2620*/  LOP3.LUT R98, R4, 0x1c, RZ, 0xfc, !PT ;  /* 0x0000001c04627812 */ /* 0x000fe200078efcff */
[----:B------:R0:W3:Y:S01]  /*2630*/  @!P6 LDG.E.U16 R105, desc[UR14][R112.64] ;  /* 0x0000000e7069e981 */ /* 0x0000e2000c1e1500 */
[----:B-----5:R-:W-:Y:S01]  /*2640*/  PRMT R107, RZ, 0x7610, R107 ;  /* 0x00007610ff6b7816 */ /* 0x020fe2000000006b */
[----:B-1----:R-:W-:Y:S01]  /*2650*/  IMAD.WIDE R114, R75, 0x2, R116 ;  /* 0x000000024b727825 */ /* 0x002fe200078e0274 */
[----:B------:R-:W-:Y:S02]  /*2660*/  PRMT R109, RZ, 0x7610, R109 ;  /* 0x00007610ff6d7816 */ /* 0x000fe4000000006d */
[----:B------:R-:W-:-:S02]  /*2670*/  ISETP.GE.AND P5, PT, R100, UR40, PT ;  /* 0x0000002864007c0c */ /* 0x000fc4000bfa6270 */
[----:B------:R-:W-:Y:S02]  /*2680*/  LEA.HI R100, R7, 0x1e, RZ, 0x1a ;  /* 0x0000001e07647811 */ /* 0x000fe400078fd0ff */
[----:B------:R-:W-:Y:S01]  /*2690*/  LOP3.LUT R102, R4, 0x20, RZ, 0xfc, !PT ;  /* 0x0000002004667812 */ /* 0x000fe200078efcff */
[----:B------:R-:W-:Y:S01]  /*26a0*/  IMAD.WIDE R120, R73, 0x2, R116 ;  /* 0x0000000249787825 */ /* 0x000fe200078e0274 */
[----:B------:R-:W-:Y:S01]  /*26b0*/  ISETP.GE.AND P6, PT, R98, UR40, PT ;  /* 0x0000002862007c0c */ /* 0x000fe2000bfc6270 */
[----:B------:R1:W5:Y:S01]  /*26c0*/  @!P0 LDG.E.U16 R107, desc[UR14][R114.64] ;  /* 0x0000000e726b8981 */ /* 0x000362000c1e1500 */
[----:B------:R-:W-:Y:S01]  /*26d0*/  PRMT R98, RZ, 0x7610, R98 ;  /* 0x00007610ff627816 */ /* 0x000fe20000000062 */
[----:B------:R-:W-:Y:S01]  /*26e0*/  IMAD.WIDE R122, R72, 0x2, R116 ;  /* 0x00000002487a7825 */ /* 0x000fe200078e0274 */
[----:B0-----:R-:W-:Y:S01]  /*26f0*/  PRMT R111, RZ, 0x7610, R111 ;  /* 0x00007610ff6f7816 */ /* 0x001fe2000000006f */
[----:B------:R0:W3:Y:S01]  /*2700*/  @!P1 LDG.E.U16 R109, desc[UR14][R118.64] ;  /* 0x0000000e766d9981 */ /* 0x0000e2000c1e1500 */
[----:B------:R-:W-:-:S02]  /*2710*/  ISETP.GE.AND P0, PT, R100, UR40, PT ;  /* 0x0000002864007c0c */ /* 0x000fc4000bf06270 */
[----:B------:R-:W-:Y:S01]  /*2720*/  ISETP.GE.AND P1, PT, R102, UR40, PT ;  /* 0x0000002866007c0c */ /* 0x000fe2000bf26270 */
[----:B------:R0:W3:Y:S01]  /*2730*/  @!P2 LDG.E.U16 R98, desc[UR14][R120.64] ;  /* 0x0000000e7862a981 */ /* 0x0000e2000c1e1500 */
[C---:B------:R-:W-:Y:S02]  /*2740*/  LOP3.LUT R100, R4.reuse, 0x22, RZ, 0xfc, !PT ;  /* 0x0000002204647812 */ /* 0x040fe400078efcff */
[----:B------:R-:W-:Y:S01]  /*2750*/  LOP3.LUT R102, R4, 0x24, RZ, 0xfc, !PT ;  /* 0x0000002404667812 */ /* 0x000fe200078efcff */
[----:B------:R-:W-:Y:S01]  /*2760*/  IMAD.WIDE R124, R71, 0x2, R116 ;  /* 0x00000002477c7825 */ /* 0x000fe200078e0274 */
[----:B------:R-:W-:Y:S01]  /*2770*/  PRMT R113, RZ, 0x7610, R113 ;  /* 0x00007610ff717816 */ /* 0x000fe20000000071 */
[----:B------:R-:W3:Y:S01]  /*2780*/  @!P3 LDG.E.U16 R111, desc[UR14][R122.64] ;  /* 0x0000000e7a6fb981 */ /* 0x000ee2000c1e1500 */
[----:B-1----:R-:W-:Y:S01]  /*2790*/  PRMT R115, RZ, 0x7610, R115 ;  /* 0x00007610ff737816 */ /* 0x002fe20000000073 */
[----:B0-----:R-:W-:Y:S01]  /*27a0*/  IMAD.WIDE R118, R70, 0x2, R116 ;  /* 0x0000000246767825 */ /* 0x001fe200078e0274 */
        /* <DEDUP_REMOVED lines=8> */
[----:B------:R-:W-:Y:S02]  /*2830*/  ISETP.GE.AND P4, PT, R100, UR40, PT ;  /* 0x0000002864007c0c */ /* 0x000fe4000bf86270 */
[----:B------:R-:W-:Y:S01]  /*2840*/  ISETP.GE.AND P5, PT, R102, UR40, PT ;  /* 0x0000002866007c0c */ /* 0x000fe2000bfa6270 */
[----:B------:R-:W-:Y:S01]  /*2850*/  IMAD.WIDE R120, R69, 0x2, R116 ;  /* 0x0000000245787825 */ /* 0x000fe200078e0274 */
[----:B------:R-:W-:Y:S01]  /*2860*/  PRMT R100, RZ, 0x7610, R100 ;  /* 0x00007610ff647816 */ /* 0x000fe20000000064 */
[----:B------:R-:W3:Y:S01]  /*2870*/  @!P0 LDG.E.U16 R159, desc[UR14][R126.64] ;  /* 0x0000000e7e9f8981 */ /* 0x000ee2000c1e1500 */
[----:B------:R-:W-:Y:S01]  /*2880*/  LOP3.LUT R102, R4, 0x2c, RZ, 0xfc, !PT ;  /* 0x0000002c04667812 */ /* 0x000fe200078efcff */
[----:B0-----:R-:W-:Y:S01]  /*2890*/  IMAD.WIDE R124, R67, 0x2, R116 ;  /* 0x00000002437c7825 */ /* 0x001fe200078e0274 */
[----:B------:R-:W-:-:S02]  /*28a0*/  PRMT R163, RZ, 0x7610, R163 ;  /* 0x00007610ffa37816 */ /* 0x000fc400000000a3 */
[----:B------:R-:W-:Y:S01]  /*28b0*/  LOP3.LUT R104, R4, 0x2a, RZ, 0xfc, !PT ;  /* 0x0000002a04687812 */ /* 0x000fe200078efcff */
[----:B------:R0:W3:Y:S01]  /*28c0*/  @!P6 LDG.E.U16 R100, desc[UR14][R120.64] ;  /* 0x0000000e7864e981 */ /* 0x0000e2000c1e1500 */
[----:B------:R-:W-:Y:S01]  /*28d0*/  ISETP.GE.AND P0, PT, R102, UR40, PT ;  /* 0x0000002866007c0c */ /* 0x000fe2000bf06270 */
[----:B------:R-:W-:Y:S01]  /*28e0*/  IMAD.WIDE R122, R68, 0x2, R116 ;  /* 0x00000002447a7825 */ /* 0x000fe200078e0274 */
[----:B------:R-:W-:Y:S01]  /*28f0*/  PRMT R161, RZ, 0x7610, R161 ;  /* 0x00007610ffa17816 */ /* 0x000fe200000000a1 */
[----:B------:R-:W3:Y:S01]  /*2900*/  @!P2 LDG.E.U16 R163, desc[UR14][R124.64] ;  /* 0x0000000e7ca3a981 */ /* 0x000ee2000c1e1500 */
[----:B------:R-:W-:Y:S02]  /*2910*/  LOP3.LUT R102, R4, 0x30, RZ, 0xfc, !PT ;  /* 0x0000003004667812 */ /* 0x000fe400078efcff */
[----:B------:R-:W-:Y:S02]  /*2920*/  ISETP.GE.AND P6, PT, R104, UR40, PT ;  /* 0x0000002868007c0c */ /* 0x000fe4000bfc6270 */
[----:B------:R-:W-:Y:S01]  /*2930*/  LEA.HI R104, R7, 0x2e, RZ, 0x1a ;  /* 0x0000002e07687811 */ /* 0x000fe200078fd0ff */
[----:B0-----:R-:W-:Y:S01]  /*2940*/  IMAD.WIDE R120, R65, 0x2, R116 ;  /* 0x0000000241787825 */ /* 0x001fe200078e0274 */
[----:B------:R-:W-:Y:S01]  /*2950*/  PRMT R165, RZ, 0x7610, R165 ;  /* 0x00007610ffa57816 */ /* 0x000fe200000000a5 */
[----:B------:R0:W3:Y:S01]  /*2960*/  @!P1 LDG.E.U16 R161, desc[UR14][R122.64] ;  /* 0x0000000e7aa19981 */ /* 0x0000e2000c1e1500 */
[----:B------:R-:W-:Y:S01]  /*2970*/  ISETP.GE.AND P2, PT, R102, UR40, PT ;  /* 0x0000002866007c0c */ /* 0x000fe2000bf46270 */
[----:B------:R-:W-:Y:S01]  /*2980*/  IMAD.WIDE R118, R66, 0x2, R116 ;  /* 0x0000000242767825 */ /* 0x000fe200078e0274 */
[----:B------:R-:W-:-:S02]  /*2990*/  PRMT R102, RZ, 0x7610, R102 ;  /* 0x00007610ff667816 */ /* 0x000fc40000000066 */
[----:B------:R-:W-:Y:S01]  /*29a0*/  LOP3.LUT R106, R4, 0x34, RZ, 0xfc, !PT ;  /* 0x00000034046a7812 */ /* 0x000fe200078efcff */
[----:B------:R-:W-:Y:S01]  /*29b0*/  IMAD.WIDE R126, R64, 0x2, R116 ;  /* 0x00000002407e7825 */ /* 0x000fe200078e0274 */
[----:B------:R-:W-:Y:S01]  /*29c0*/  ISETP.GE.AND P1, PT, R104, UR40, PT ;  /* 0x0000002868007c0c */ /* 0x000fe2000bf26270 */
[----:B------:R-:W3:Y:S01]  /*29d0*/  @!P4 LDG.E.U16 R165, desc[UR14][R120.64] ;  /* 0x0000000e78a5c981 */ /* 0x000ee2000c1e1500 */
[----:B------:R-:W-:Y:S02]  /*29e0*/  PRMT R167, RZ, 0x7610, R167 ;  /* 0x00007610ffa77816 */ /* 0x000fe400000000a7 */
[----:B------:R-:W-:Y:S01]  /*29f0*/  LOP3.LUT R104, R4, 0x32, RZ, 0xfc, !PT ;  /* 0x0000003204687812 */ /* 0x000fe200078efcff */
[----:B------:R1:W3:Y:S01]  /*2a00*/  @!P3 LDG.E.U16 R102, desc[UR14][R118.64] ;  /* 0x0000000e7666b981 */ /* 0x0002e2000c1e1500 */
[----:B------:R-:W-:Y:S02]  /*2a10*/  ISETP.GE.AND P4, PT, R106, UR40, PT ;  /* 0x000000286a007c0c */ /* 0x000fe4000bf86270 */
[----:B------:R-:W-:Y:S01]  /*2a20*/  LOP3.LUT R106, R4, 0x36, RZ, 0xfc, !PT ;  /* 0x00000036046a7812 */ /* 0x000fe200078efcff */
[----:B------:R1:W3:Y:S01]  /*2a30*/  @!P5 LDG.E.U16 R167, desc[UR14][R126.64] ;  /* 0x0000000e7ea7d981 */ /* 0x0002e2000c1e1500 */
[----:B------:R-:W-:Y:S01]  /*2a40*/  ISETP.GE.AND P3, PT, R104, UR40, PT ;  /* 0x0000002868007c0c */ /* 0x000fe2000bf66270 */
[----:B0-----:R-:W-:Y:S01]  /*2a50*/  IMAD.WIDE R122, R63, 0x2, R116 ;  /* 0x000000023f7a7825 */ /* 0x001fe200078e0274 */
[----:B------:R-:W-:-:S02]  /*2a60*/  PRMT R169, RZ, 0x7610, R169 ;  /* 0x00007610ffa97816 */ /* 0x000fc400000000a9 */
[----:B------:R-:W-:Y:S01]  /*2a70*/  PRMT R104, RZ, 0x7610, R104 ;  /* 0x00007610ff687816 */ /* 0x000fe20000000068 */
[--C-:B------:R-:W-:Y:S01]  /*2a80*/  IMAD.WIDE R124, R62, 0x2, R116.reuse ;  /* 0x000000023e7c7825 */ /* 0x100fe200078e0274 */
[----:B------:R-:W-:Y:S02]  /*2a90*/  ISETP.GE.AND P5, PT, R106, UR40, PT ;  /* 0x000000286a007c0c */ /* 0x000fe4000bfa6270 */
[C---:B------:R-:W-:Y:S01]  /*2aa0*/  LOP3.LUT R108, R4.reuse, 0x38, RZ, 0xfc, !PT ;  /* 0x00000038046c7812 */ /* 0x040fe200078efcff */
[----:B------:R0:W3:Y:S01]  /*2ab0*/  @!P6 LDG.E.U16 R169, desc[UR14][R122.64] ;  /* 0x0000000e7aa9e981 */ /* 0x0000e2000c1e1500 */
[----:B------:R-:W-:Y:S01]  /*2ac0*/  LOP3.LUT R106, R4, 0x3a, RZ, 0xfc, !PT ;  /* 0x0000003a046a7812 */ /* 0x000fe200078efcff */
[----:B-1----:R-:W-:Y:S01]  /*2ad0*/  IMAD.WIDE R118, R16, 0x2, R116 ;  /* 0x0000000210767825 */ /* 0x002fe200078e0274 */
[----:B------:R-:W-:Y:S01]  /*2ae0*/  PRMT R171, RZ, 0x7610, R171 ;  /* 0x00007610ffab7816 */ /* 0x000fe200000000ab */
[----:B------:R1:W3:Y:S01]  /*2af0*/  @!P0 LDG.E.U16 R104, desc[UR14][R124.64] ;  /* 0x0000000e7c688981 */ /* 0x0002e2000c1e1500 */
[----:B------:R-:W-:Y:S01]  /*2b00*/  PRMT R173, RZ, 0x7610, R173 ;  /* 0x00007610ffad7816 */ /* 0x000fe200000000ad */
[----:B------:R-:W-:Y:S01]  /*2b10*/  IMAD.WIDE R120, R61, 0x2, R116 ;  /* 0x000000023d787825 */ /* 0x000fe200078e0274 */
[----:B------:R-:W-:-:S02]  /*2b20*/  ISETP.GE.AND P6, PT, R108, UR40, PT ;  /* 0x000000286c007c0c */ /* 0x000fc4000bfc6270 */
[----:B------:R-:W-:Y:S01]  /*2b30*/  ISETP.GE.AND P0, PT, R106, UR40, PT ;  /* 0x000000286a007c0c */ /* 0x000fe2000bf06270 */
[----:B------:R-:W-:Y:S01]  /*2b40*/  IMAD.WIDE R126, R60, 0x2, R116 ;  /* 0x000000023c7e7825 */ /* 0x000fe200078e0274 */
[----:B------:R-:W-:Y:S01]  /*2b50*/  LOP3.LUT R106, R4, 0x3c, RZ, 0xfc, !PT ;  /* 0x0000003c046a7812 */ /* 0x000fe200078efcff */
[----:B------:R1:W3:Y:S01]  /*2b60*/  @!P1 LDG.E.U16 R171, desc[UR14][R118.64] ;  /* 0x0000000e76ab9981 */ /* 0x0002e2000c1e1500 */
[----:B------:R-:W-:Y:S02]  /*2b70*/  LEA.HI R108, R7, 0x3e, RZ, 0x1a ;  /* 0x0000003e076c7811 */ /* 0x000fe400078fd0ff */
[----:B------:R-:W-:Y:S01]  /*2b80*/  PRMT R175, RZ, 0x7610, R175 ;  /* 0x00007610ffaf7816 */ /* 0x000fe200000000af */
[----:B------:R1:W3:Y:S01]  /*2b90*/  @!P2 LDG.E.U16 R173, desc[UR14][R120.64] ;  /* 0x0000000e78ada981 */ /* 0x0002e2000c1e1500 */
[----:B------:R-:W-:Y:S02]  /*2ba0*/  ISETP.GE.AND P1, PT, R106, UR40, PT ;  /* 0x000000286a007c0c */ /* 0x000fe4000bf26270 */
[----:B------:R-:W-:Y:S01]  /*2bb0*/  ISETP.GE.AND P2, PT, R108, UR40, PT ;  /* 0x000000286c007c0c */ /* 0x000fe2000bf46270 */
[----:B0-----:R-:W-:Y:S01]  /*2bc0*/  IMAD.WIDE R122, R59, 0x2, R116 ;  /* 0x000000023b7a7825 */ /* 0x001fe200078e0274 */
[----:B------:R-:W-:Y:S01]  /*2bd0*/  PRMT R106, RZ, 0x7610, R106 ;  /* 0x00007610ff6a7816 */ /* 0x000fe2000000006a */
[----:B------:R0:W3:Y:S01]  /*2be0*/  @!P3 LDG.E.U16 R175, desc[UR14][R126.64] ;  /* 0x0000000e7eafb981 */ /* 0x0000e2000c1e1500 */
[----:B------:R-:W-:Y:S01]  /*2bf0*/  LOP3.LUT R108, R4, 0x40, RZ, 0xfc, !PT ;  /* 0x00000040046c7812 */ /* 0x000fe200078efcff */
[----:B-1----:R-:W-:Y:S01]  /*2c00*/  IMAD.WIDE R124, R58, 0x2, R116 ;  /* 0x000000023a7c7825 */ /* 0x002fe200078e0274 */
[----:B------:R-:W-:-:S02]  /*2c10*/  PRMT R177, RZ, 0x7610, R177 ;  /* 0x00007610ffb17816 */ /* 0x000fc400000000b1 */
[----:B------:R-:W-:Y:S01]  /*2c20*/  LOP3.LUT R110, R4, 0x42, RZ, 0xfc, !PT ;  /* 0x00000042046e7812 */ /* 0x000fe200078efcff */
[----:B------:R1:W3:Y:S01]  /*2c30*/  @!P4 LDG.E.U16 R106, desc[UR14][R122.64] ;  /* 0x0000000e7a6ac981 */ /* 0x0002e2000c1e1500 */
[----:B------:R-:W-:Y:S01]  /*2c40*/  ISETP.GE.AND P3, PT, R108, UR40, PT ;  /* 0x000000286c007c0c */ /* 0x000fe2000bf66270 */
[----:B------:R-:W-:Y:S01]  /*2c50*/  IMAD.WIDE R118, R57, 0x2, R116 ;  /* 0x0000000239767825 */ /* 0x000fe200078e0274 */
[----:B------:R-:W-:Y:S01]  /*2c60*/  LOP3.LUT R108, R4, 0x44, RZ, 0xfc, !PT ;  /* 0x00000044046c7812 */ /* 0x000fe200078efcff */
[----:B------:R1:W3:Y:S01]  /*2c70*/  @!P5 LDG.E.U16 R177, desc[UR14][R124.64] ;  /* 0x0000000e7cb1d981 */ /* 0x0002e2000c1e1500 */
[----:B------:R-:W-:Y:S01]  /*2c80*/  PRMT R179, RZ, 0x7610, R179 ;  /* 0x00007610ffb37816 */ /* 0x000fe200000000b3 */
[----:B------:R-:W-:Y:S01]  /*2c90*/  IMAD.WIDE R120, R56, 0x2, R116 ;  /* 0x0000000238787825 */ /* 0x000fe200078e0274 */
[----:B------:R-:W-:Y:S02]  /*2ca0*/  PRMT R181, RZ, 0x7610, R181 ;  /* 0x00007610ffb57816 */ /* 0x000fe400000000b5 */
[----:B------:R-:W-:-:S02]  /*2cb0*/  ISETP.GE.AND P4, PT, R110, UR40, PT ;  /* 0x000000286e007c0c */ /* 0x000fc4000bf86270 */
[C---:B------:R-:W-:Y:S02]  /*2cc0*/  LOP3.LUT R110, R4.reuse, 0x46, RZ, 0xfc, !PT ;  /* 0x00000046046e7812 */ /* 0x040fe400078efcff */
[----:B------:R-:W-:Y:S01]  /*2cd0*/  LOP3.LUT R112, R4, 0x48, RZ, 0xfc, !PT ;  /* 0x0000004804707812 */ /* 0x000fe200078efcff */
[----:B0-----:R-:W-:Y:S01]  /*2ce0*/  IMAD.WIDE R126, R55, 0x2, R116 ;  /* 0x00000002377e7825 */ /* 0x001fe200078e0274 */
[----:B------:R-:W-:Y:S01]  /*2cf0*/  ISETP.GE.AND P5, PT, R108, UR40, PT ;  /* 0x000000286c007c0c */ /* 0x000fe2000bfa6270 */
[----:B------:R0:W3:Y:S01]  /*2d00*/  @!P6 LDG.E.U16 R179, desc[UR14][R118.64] ;  /* 0x0000000e76b3e981 */ /* 0x0000e2000c1e1500 */
[----:B------:R-:W-:Y:S01]  /*2d10*/  PRMT R108, RZ, 0x7610, R108 ;  /* 0x00007610ff6c7816 */ /* 0x000fe2000000006c */
[----:B-1----:R-:W-:Y:S01]  /*2d20*/  IMAD.WIDE R122, R15, 0x2, R116 ;  /* 0x000000020f7a7825 */ /* 0x002fe200078e0274 */
[----:B------:R-:W-:Y:S01]  /*2d30*/  PRMT R183, RZ, 0x7610, R183 ;  /* 0x00007610ffb77816 */ /* 0x000fe200000000b7 */
[----:B------:R-:W3:Y:S01]  /*2d40*/  @!P0 LDG.E.U16 R181, desc[UR14][R120.64] ;  /* 0x0000000e78b58981 */ /* 0x000ee2000c1e1500 */
        /* <DEDUP_REMOVED lines=8> */
[----:B------:R-:W-:Y:S01]  /*2dd0*/  PRMT R187, RZ, 0x7610, R187 ;  /* 0x00007610ffbb7816 */ /* 0x000fe200000000bb */
[----:B0-----:R-:W-:Y:S01]  /*2de0*/  IMAD.WIDE R118, R53, 0x2, R116 ;  /* 0x0000000235767825 */ /* 0x001fe200078e0274 */
[----:B------:R-:W-:-:S02]  /*2df0*/  ISETP.GE.AND P1, PT, R110, UR40, PT ;  /* 0x000000286e007c0c */ /* 0x000fc4000bf26270 */
[----:B------:R-:W-:Y:S01]  /*2e00*/  ISETP.GE.AND P2, PT, R112, UR40, PT ;  /* 0x0000002870007c0c */ /* 0x000fe2000bf46270 */
[----:B------:R0:W3:Y:S01]  /*2e10*/  @!P3 LDG.E.U16 R185, desc[UR14][R124.64] ;  /* 0x0000000e7cb9b981 */ /* 0x0000e2000c1e1500 */
[----:B------:R-:W-:Y:S02]  /*2e20*/  LEA.HI R110, R7, 0x4e, RZ, 0x1a ;  /* 0x0000004e076e7811 */ /* 0x000fe400078fd0ff */
[----:B------:R-:W-:Y:S01]  /*2e30*/  LOP3.LUT R112, R4, 0x50, RZ, 0xfc, !PT ;  /* 0x0000005004707812 */ /* 0x000fe200078efcff */
[----:B-1----:R-:W-:Y:S01]  /*2e40*/  IMAD.WIDE R126, R51, 0x2, R116 ;  /* 0x00000002337e7825 */ /* 0x002fe200078e0274 */
[----:B------:R-:W-:Y:S01]  /*2e50*/  PRMT R189, RZ, 0x7610, R189 ;  /* 0x00007610ffbd7816 */ /* 0x000fe200000000bd */
[----:B------:R1:W3:Y:S01]  /*2e60*/  @!P4 LDG.E.U16 R187, desc[UR14][R118.64] ;  /* 0x0000000e76bbc981 */ /* 0x0002e2000c1e1500 */
        /* <DEDUP_REMOVED lines=13> */
[----:B------:R0:W3:Y:S01]  /*2f40*/  @!P1 LDG.E.U16 R193, desc[UR14][R124.64] ;  /* 0x0000000e7cc19981 */ /* 0x0000e2000c1e1500 */
[----:B------:R-:W-:Y:S02]  /*2f50*/  LOP3.LUT R112, R4, 0x58, RZ, 0xfc, !PT ;  /* 0x0000005804707812 */ /* 0x000fe400078efcff */
[----:B------:R-:W-:Y:S02]  /*2f60*/  ISETP.GE.AND P5, PT, R114, UR40, PT ;  /* 0x0000002872007c0c */ /* 0x000fe4000bfa6270 */
[----:B------:R-:W-:Y:S01]  /*2f70*/  LOP3.LUT R114, R4, 0x56, RZ, 0xfc, !PT ;  /* 0x0000005604727812 */ /* 0x000fe200078efcff */
[----:B------:R-:W3:Y:S01]  /*2f80*/  @!P0 LDG.E.U16 R191, desc[UR14][R122.64] ;  /* 0x0000000e7abf8981 */ /* 0x000ee2000c1e1500 */
[----:B------:R-:W-:Y:S01]  /*2f90*/  ISETP.GE.AND P1, PT, R112, UR40, PT ;  /* 0x0000002870007c0c */ /* 0x000fe2000bf26270 */
[----:B-1----:R-:W-:Y:S01]  /*2fa0*/  IMAD.WIDE R118, R48, 0x2, R116 ;  /* 0x0000000230767825 */ /* 0x002fe200078e0274 */
[----:B------:R-:W-:-:S02]  /*2fb0*/  PRMT R112, RZ, 0x7610, R112 ;  /* 0x00007610ff707816 */ /* 0x000fc40000000070 */
[----:B------:R-:W-:Y:S01]  /*2fc0*/  ISETP.GE.AND P0, PT, R114, UR40, PT ;  /* 0x0000002872007c0c */ /* 0x000fe2000bf06270 */
[----:B0-----:R-:W-:Y:S01]  /*2fd0*/  IMAD.WIDE R120, R14, 0x2, R116 ;  /* 0x000000020e787825 */ /* 0x001fe200078e0274 */
[----:B------:R-:W-:Y:S02]  /*2fe0*/  PRMT R195, RZ, 0x7610, R195 ;  /* 0x00007610ffc37816 */ /* 0x000fe400000000c3 */
[C---:B------:R-:W-:Y:S01]  /*2ff0*/  LOP3.LUT R114, R4.reuse, 0x5a, RZ, 0xfc, !PT ;  /* 0x0000005a04727812 */ /* 0x040fe200078efcff */
[----:B------:R0:W3:Y:S01]  /*3000*/  @!P2 LDG.E.U16 R112, desc[UR14][R118.64] ;  /* 0x0000000e7670a981 */ /* 0x0000e2000c1e1500 */
[----:B------:R-:W-:Y:S02]  /*3010*/  LOP3.LUT R128, R4, 0x5c, RZ, 0xfc, !PT ;  /* 0x0000005c04807812 */ /* 0x000fe400078efcff */
[----:B------:R-:W-:Y:S01]  /*3020*/  ISETP.GE.AND P2, PT, R114, UR40, PT ;  /* 0x0000002872007c0c */ /* 0x000fe2000bf46270 */
[----:B------:R-:W-:Y:S01]  /*3030*/  IMAD.WIDE R126, R47, 0x2, R116 ;  /* 0x000000022f7e7825 */ /* 0x000fe200078e0274 */
[----:B------:R-:W-:Y:S01]  /*3040*/  PRMT R197, RZ, 0x7610, R197 ;  /* 0x00007610ffc57816 */ /* 0x000fe200000000c5 */
[----:B------:R1:W3:Y:S01]  /*3050*/  @!P3 LDG.E.U16 R195, desc[UR14][R120.64] ;  /* 0x0000000e78c3b981 */ /* 0x0002e2000c1e1500 */
[----:B------:R-:W-:Y:S01]  /*3060*/  PRMT R114, RZ, 0x7610, R114 ;  /* 0x00007610ff727816 */ /* 0x000fe20000000072 */
[----:B------:R-:W-:Y:S01]  /*3070*/  IMAD.WIDE R124, R45, 0x2, R116 ;  /* 0x000000022d7c7825 */ /* 0x000fe200078e0274 */
[----:B------:R-:W-:-:S02]  /*3080*/  ISETP.GE.AND P3, PT, R128, UR40, PT ;  /* 0x0000002880007c0c */ /* 0x000fc4000bf66270 */
[----:B------:R-:W-:Y:S01]  /*3090*/  LEA.HI R128, R7, 0x5e, RZ, 0x1a ;  /* 0x0000005e07807811 */ /* 0x000fe200078fd0ff */
[----:B------:R1:W3:Y:S01]  /*30a0*/  @!P4 LDG.E.U16 R197, desc[UR14][R126.64] ;  /* 0x0000000e7ec5c981 */ /* 0x0002e2000c1e1500 */
[----:B0-----:R-:W-:Y:S01]  /*30b0*/  LOP3.LUT R118, R4, 0x62, RZ, 0xfc, !PT ;  /* 0x0000006204767812 */ /* 0x001fe200078efcff */
[----:B------:R-:W-:Y:S01]  /*30c0*/  IMAD.WIDE R122, R46, 0x2, R116 ;  /* 0x000000022e7a7825 */ /* 0x000fe200078e0274 */
[----:B------:R-:W-:Y:S01]  /*30d0*/  PRMT R199, RZ, 0x7610, R199 ;  /* 0x00007610ffc77816 */ /* 0x000fe200000000c7 */
[----:B------:R-:W3:Y:S01]  /*30e0*/  @!P6 LDG.E.U16 R114, desc[UR14][R124.64] ;  /* 0x0000000e7c72e981 */ /* 0x000ee2000c1e1500 */
[----:B------:R-:W-:Y:S01]  /*30f0*/  ISETP.GE.AND P4, PT, R128, UR40, PT ;  /* 0x0000002880007c0c */ /* 0x000fe2000bf86270 */
[----:B-1----:R-:W-:Y:S01]  /*3100*/  IMAD.WIDE R120, R43, 0x2, R116 ;  /* 0x000000022b787825 */ /* 0x002fe200078e0274 */
[----:B------:R-:W-:Y:S02]  /*3110*/  ISETP.GE.AND P6, PT, R118, UR40, PT ;  /* 0x0000002876007c0c */ /* 0x000fe4000bfc6270 */
[----:B------:R-:W-:Y:S01]  /*3120*/  PRMT R201, RZ, 0x7610, R201 ;  /* 0x00007610ffc97816 */ /* 0x000fe200000000c9 */
[----:B------:R-:W-:Y:S01]  /*3130*/  IMAD.WIDE R118, R44, 0x2, R116 ;  /* 0x000000022c767825 */ /* 0x000fe200078e0274 */
[----:B------:R-:W-:Y:S01]  /*3140*/  PRMT R203, RZ, 0x7610, R203 ;  /* 0x00007610ffcb7816 */ /* 0x000fe200000000cb */
[----:B------:R0:W3:Y:S01]  /*3150*/  @!P5 LDG.E.U16 R199, desc[UR14][R122.64] ;  /* 0x0000000e7ac7d981 */ /* 0x0000e2000c1e1500 */
[----:B------:R-:W-:-:S02]  /*3160*/  LOP3.LUT R129, R4, 0x60, RZ, 0xfc, !PT ;  /* 0x0000006004817812 */ /* 0x000fc400078efcff */
[C---:B------:R-:W-:Y:S01]  /*3170*/  LOP3.LUT R126, R4.reuse, 0x64, RZ, 0xfc, !PT ;  /* 0x00000064047e7812 */ /* 0x040fe200078efcff */
[----:B------:R1:W3:Y:S01]  /*3180*/  @!P0 LDG.E.U16 R201, desc[UR14][R118.64] ;  /* 0x0000000e76c98981 */ /* 0x0002e2000c1e1500 */
[----:B------:R-:W-:Y:S02]  /*3190*/  LOP3.LUT R127, R4, 0x66, RZ, 0xfc, !PT ;  /* 0x00000066047f7812 */ /* 0x000fe400078efcff */
[----:B------:R-:W-:Y:S01]  /*31a0*/  PRMT R205, RZ, 0x7610, R205 ;  /* 0x00007610ffcd7816 */ /* 0x000fe200000000cd */
[----:B------:R1:W3:Y:S01]  /*31b0*/  @!P1 LDG.E.U16 R203, desc[UR14][R120.64] ;  /* 0x0000000e78cb9981 */ /* 0x0002e2000c1e1500 */
[--C-:B0-----:R-:W-:Y:S01]  /*31c0*/  IMAD.WIDE R122, R42, 0x2, R116.reuse ;  /* 0x000000022a7a7825 */ /* 0x101fe200078e0274 */
[----:B------:R-:W-:Y:S02]  /*31d0*/  ISETP.GE.AND P5, PT, R129, UR40, PT ;  /* 0x0000002881007c0c */ /* 0x000fe4000bfa6270 */
[----:B------:R-:W-:Y:S02]  /*31e0*/  ISETP.GE.AND P0, PT, R126, UR40, PT ;  /* 0x000000287e007c0c */ /* 0x000fe4000bf06270 */
[----:B------:R-:W-:Y:S01]  /*31f0*/  ISETP.GE.AND P1, PT, R127, UR40, PT ;  /* 0x000000287f007c0c */ /* 0x000fe2000bf26270 */
[----:B------:R-:W-:Y:S01]  /*3200*/  IMAD.WIDE R126, R13, 0x2, R116 ;  /* 0x000000020d7e7825 */ /* 0x000fe200078e0274 */
[----:B------:R-:W-:Y:S01]  /*3210*/  PRMT R207, RZ, 0x7610, R207 ;  /* 0x00007610ffcf7816 */ /* 0x000fe200000000cf */
[----:B------:R-:W3:Y:S01]  /*3220*/  @!P2 LDG.E.U16 R205, desc[UR14][R122.64] ;  /* 0x0000000e7acda981 */ /* 0x000ee2000c1e1500 */
[----:B------:R-:W-:Y:S01]  /*3230*/  LOP3.LUT R128, R4, 0x68, RZ, 0xfc, !PT ;  /* 0x0000006804807812 */ /* 0x000fe200078efcff */
[----:B------:R-:W-:Y:S01]  /*3240*/  IMAD.WIDE R124, R41, 0x2, R116 ;  /* 0x00000002297c7825 */ /* 0x000fe200078e0274 */
[----:B------:R-:W-:-:S02]  /*3250*/  PRMT R158, RZ, 0x7610, R158 ;  /* 0x00007610ff9e7816 */ /* 0x000fc4000000009e */
[----:B-1----:R-:W-:Y:S01]  /*3260*/  LOP3.LUT R118, R4, 0x6c, RZ, 0xfc, !PT ;  /* 0x0000006c04767812 */ /* 0x002fe200078efcff */
[----:B------:R0:W3:Y:S01]  /*3270*/  @!P4 LDG.E.U16 R207, desc[UR14][R126.64] ;  /* 0x0000000e7ecfc981 */ /* 0x0000e2000c1e1500 */
[----:B------:R-:W-:Y:S02]  /*3280*/  ISETP.GE.AND P2, PT, R128, UR40, PT ;  /* 0x0000002880007c0c */ /* 0x000fe4000bf46270 */
[----:B------:R-:W-:Y:S01]  /*3290*/  LOP3.LUT R129, R4, 0x6a, RZ, 0xfc, !PT ;  /* 0x0000006a04817812 */ /* 0x000fe200078efcff */
[----:B------:R1:W3:Y:S01]  /*32a0*/  @!P3 LDG.E.U16 R158, desc[UR14][R124.64] ;  /* 0x0000000e7c9eb981 */ /* 0x0002e2000c1e1500 */
[----:B------:R-:W-:Y:S01]  /*32b0*/  ISETP.GE.AND P4, PT, R118, UR40, PT ;  /* 0x0000002876007c0c */ /* 0x000fe2000bf86270 */
[----:B------:R-:W-:Y:S01]  /*32c0*/  IMAD.WIDE R118, R40, 0x2, R116 ;  /* 0x0000000228767825 */ /* 0x000fe200078e0274 */
[----:B------:R-:W-:Y:S02]  /*32d0*/  PRMT R213, RZ, 0x7610, R213 ;  /* 0x00007610ffd57816 */ /* 0x000fe400000000d5 */
[----:B------:R-:W-:Y:S01]  /*32e0*/  PRMT R211, RZ, 0x7610, R211 ;  /* 0x00007610ffd37816 */ /* 0x000fe200000000d3 */
[----:B------:R-:W-:Y:S01]  /*32f0*/  IMAD.WIDE R120, R39, 0x2, R116 ;  /* 0x0000000227787825 */ /* 0x000fe200078e0274 */
[----:B------:R-:W-:-:S02]  /*3300*/  ISETP.GE.AND P3, PT, R129, UR40, PT ;  /* 0x0000002881007c0c */ /* 0x000fc4000bf66270 */
[----:B------:R-:W-:Y:S01]  /*3310*/  LEA.HI R128, R7, 0x6e, RZ, 0x1a ;  /* 0x0000006e07807811 */ /* 0x000fe200078fd0ff */
[----:B0-----:R-:W-:Y:S01]  /*3320*/  IMAD.WIDE R126, R36, 0x2, R116 ;  /* 0x00000002247e7825 */ /* 0x001fe200078e0274 */
[----:B------:R-:W-:Y:S01]  /*3330*/  LOP3.LUT R129, R4, 0x70, RZ, 0xfc, !PT ;  /* 0x0000007004817812 */ /* 0x000fe200078efcff */
[----:B------:R0:W3:Y:S01]  /*3340*/  @!P5 LDG.E.U16 R213, desc[UR14][R118.64] ;  /* 0x0000000e76d5d981 */ /* 0x0000e2000c1e1500 */
[----:B------:R-:W-:Y:S01]  /*3350*/  PRMT R217, RZ, 0x7610, R217 ;  /* 0x00007610ffd97816 */ /* 0x000fe200000000d9 */
[----:B------:R-:W-:Y:S01]  /*3360*/  IMAD.WIDE R122, R38, 0x2, R116 ;  /* 0x00000002267a7825 */ /* 0x000fe200078e0274 */
[----:B------:R-:W-:Y:S01]  /*3370*/  PRMT R160, RZ, 0x7610, R160 ;  /* 0x00007610ffa07816 */ /* 0x000fe200000000a0 */
[----:B------:R2:W3:Y:S01]  /*3380*/  @!P6 LDG.E.U16 R211, desc[UR14][R120.64] ;  /* 0x0000000e78d3e981 */ /* 0x0004e2000c1e1500 */
[----:B------:R-:W-:Y:S01]  /*3390*/  PRMT R215, RZ, 0x7610, R215 ;  /* 0x00007610ffd77816 */ /* 0x000fe200000000d7 */
[----:B-1----:R-:W-:Y:S01]  /*33a0*/  IMAD.WIDE R124, R37, 0x2, R116 ;  /* 0x00000002257c7825 */ /* 0x002fe200078e0274 */
[----:B------:R-:W-:Y:S01]  /*33b0*/  ISETP.GE.AND P5, PT, R128, UR40, PT ;  /* 0x0000002880007c0c */ /* 0x000fe2000bfa6270 */
[----:B------:R-:W3:Y:S01]  /*33c0*/  @!P2 LDG.E.U16 R217, desc[UR14][R126.64] ;  /* 0x0000000e7ed9a981 */ /* 0x000ee2000c1e1500 */
[----:B------:R-:W-:-:S02]  /*33d0*/  ISETP.GE.AND P6, PT, R129, UR40, PT ;  /* 0x0000002881007c0c */ /* 0x000fc4000bfc6270 */
[C---:B0-----:R-:W-:Y:S01]  /*33e0*/  LOP3.LUT R118, R4.reuse, 0x76, RZ, 0xfc, !PT ;  /* 0x0000007604767812 */ /* 0x041fe200078efcff */
[----:B------:R0:W3:Y:S01]  /*33f0*/  @!P0 LDG.E.U16 R160, desc[UR14][R122.64] ;  /* 0x0000000e7aa08981 */ /* 0x0000e2000c1e1500 */
[C---:B------:R-:W-:Y:S02]  /*3400*/  LOP3.LUT R128, R4.reuse, 0x72, RZ, 0xfc, !PT ;  /* 0x0000007204807812 */ /* 0x040fe400078efcff */
[----:B------:R-:W-:Y:S01]  /*3410*/  LOP3.LUT R129, R4, 0x74, RZ, 0xfc, !PT ;  /* 0x0000007404817812 */ /* 0x000fe200078efcff */
[----:B------:R1:W3:Y:S01]  /*3420*/  @!P1 LDG.E.U16 R215, desc[UR14][R124.64] ;  /* 0x0000000e7cd79981 */ /* 0x0002e2000c1e1500 */
[----:B------:R-:W-:Y:S01]  /*3430*/  ISETP.GE.AND P2, PT, R118, UR40, PT ;  /* 0x0000002876007c0c */ /* 0x000fe2000bf46270 */
[----:B------:R-:W-:Y:S01]  /*3440*/  IMAD.WIDE R118, R35, 0x2, R116 ;  /* 0x0000000223767825 */ /* 0x000fe200078e0274 */
[----:B------:R-:W-:Y:S02]  /*3450*/  PRMT R219, RZ, 0x7610, R219 ;  /* 0x00007610ffdb7816 */ /* 0x000fe400000000db */
[----:B------:R-:W-:Y:S01]  /*3460*/  PRMT R162, RZ, 0x7610, R162 ;  /* 0x00007610ffa27816 */ /* 0x000fe200000000a2 */
[----:B--2---:R-:W-:Y:S01]  /*3470*/  IMAD.WIDE R120, R34, 0x2, R116 ;  /* 0x0000000222787825 */ /* 0x004fe200078e0274 */
[----:B------:R-:W-:-:S02]  /*3480*/  ISETP.GE.AND P0, PT, R128, UR40, PT ;  /* 0x0000002880007c0c */ /* 0x000fc4000bf06270 */
[----:B------:R-:W-:Y:S01]  /*3490*/  ISETP.GE.AND P1, PT, R129, UR40, PT ;  /* 0x0000002881007c0c */ /* 0x000fe2000bf26270 */
[--C-:B0-----:R-:W-:Y:S01]  /*34a0*/  IMAD.WIDE R122, R12, 0x2, R116.reuse ;  /* 0x000000020c7a7825 */ /* 0x101fe200078e0274 */
[C---:B------:R-:W-:Y:S01]  /*34b0*/  LOP3.LUT R128, R4.reuse, 0x78, RZ, 0xfc, !PT ;  /* 0x0000007804807812 */ /* 0x040fe200078efcff */
[----:B------:R0:W2:Y:S01]  /*34c0*/  @!P3 LDG.E.U16 R219, desc[UR14][R118.64] ;  /* 0x0000000e76dbb981 */ /* 0x0000a2000c1e1500 */
[----:B------:R-:W-:Y:S01]  /*34d0*/  LOP3.LUT R129, R4, 0x7a, RZ, 0xfc, !PT ;  /* 0x0000007a04817812 */ /* 0x000fe200078efcff */
[----:B-1----:R-:W-:Y:S01]  /*34e0*/  IMAD.WIDE R124, R33, 0x2, R116 ;  /* 0x00000002217c7825 */ /* 0x002fe200078e0274 */
[----:B------:R-:W-:Y:S01]  /*34f0*/  PRMT R221, RZ, 0x7610, R221 ;  /* 0x00007610ffdd7816 */ /* 0x000fe200000000dd */
[----:B------:R-:W2:Y:S01]  /*3500*/  @!P4 LDG.E.U16 R162, desc[UR14][R120.64] ;  /* 0x0000000e78a2c981 */ /* 0x000ea2000c1e1500 */
[----:B------:R-:W-:Y:S02]  /*3510*/  PRMT R229, RZ, 0x7610, R229 ;  /* 0x00007610ffe57816 */ /* 0x000fe400000000e5 */
[----:B------:R-:W-:-:S02]  /*3520*/  ISETP.GE.AND P3, PT, R128, UR40, PT ;  /* 0x0000002880007c0c */ /* 0x000fc4000bf66270 */
[----:B------:R-:W-:Y:S01]  /*3530*/  ISETP.GE.AND P4, PT, R129, UR40, PT ;  /* 0x0000002881007c0c */ /* 0x000fe2000bf86270 */
[----:B------:R-:W2:Y:S01]  /*3540*/  @!P5 LDG.E.U16 R221, desc[UR14][R122.64] ;  /* 0x0000000e7addd981 */ /* 0x000ea2000c1e1500 */
[----:B------:R-:W-:Y:S02]  /*3550*/  LOP3.LUT R128, R4, 0x7c, RZ, 0xfc, !PT ;  /* 0x0000007c04807812 */ /* 0x000fe400078efcff */
[----:B------:R-:W-:Y:S01]  /*3560*/  LEA.HI R129, R7, 0x7e, RZ, 0x1a ;  /* 0x0000007e07817811 */ /* 0x000fe200078fd0ff */
[----:B------:R-:W2:Y:S01]  /*3570*/  @!P6 LDG.E.U16 R229, desc[UR14][R124.64] ;  /* 0x0000000e7ce5e981 */ /* 0x000ea2000c1e1500 */
[----:B------:R-:W-:Y:S01]  /*3580*/  PRMT R231, RZ, 0x7610, R231 ;  /* 0x00007610ffe77816 */ /* 0x000fe200000000e7 */
[----:B0-----:R-:W-:Y:S01]  /*3590*/  IMAD.WIDE R118, R22, 0x2, R116 ;  /* 0x0000000216767825 */ /* 0x001fe200078e0274 */
[----:B------:R-:W-:Y:S02]  /*35a0*/  ISETP.GE.AND P5, PT, R128, UR40, PT ;  /* 0x0000002880007c0c */ /* 0x000fe4000bfa6270 */
[----:B------:R-:W-:-:S02]  /*35b0*/  ISETP.GE.AND P6, PT, R129, UR40, PT ;  /* 0x0000002881007c0c */ /* 0x000fc4000bfc6270 */
[----:B------:R0:W2:Y:S01]  /*35c0*/  @!P2 LDG.E.U16 R231, desc[UR14][R118.64] ;  /* 0x0000000e76e7a981 */ /* 0x0000a2000c1e1500 */
[----:B------:R-:W-:Y:S01]  /*35d0*/  PRMT R227, RZ, 0x7610, R227 ;  /* 0x00007610ffe37816 */ /* 0x000fe200000000e3 */
[----:B------:R-:W-:Y:S01]  /*35e0*/  IMAD.WIDE R126, R32, 0x2, R116 ;  /* 0x00000002207e7825 */ /* 0x000fe200078e0274 */
[----:B------:R-:W-:Y:S02]  /*35f0*/  PRMT R166, RZ, 0x7610, R166 ;  /* 0x00007610ffa67816 */ /* 0x000fe400000000a6 */
[----:B------:R-:W-:Y:S01]  /*3600*/  PRMT R233, RZ, 0x7610, R233 ;  /* 0x00007610ffe97816 */ /* 0x000fe200000000e9 */
[----:B------:R-:W-:Y:S01]  /*3610*/  IMAD.WIDE R132, R23, 0x2, R116 ;  /* 0x0000000217847825 */ /* 0x000fe200078e0274 */
[----:B------:R-:W-:Y:S01]  /*3620*/  PRMT R235, RZ, 0x7610, R235 ;  /* 0x00007610ffeb7816 */ /* 0x000fe200000000eb */
[----:B------:R-:W2:Y:S01]  /*3630*/  @!P0 LDG.E.U16 R227, desc[UR14][R126.64] ;  /* 0x0000000e7ee38981 */ /* 0x000ea2000c1e1500 */
[----:B------:R-:W-:Y:S01]  /*3640*/  PRMT R168, RZ, 0x7610, R168 ;  /* 0x00007610ffa87816 */ /* 0x000fe200000000a8 */
[--C-:B0-----:R-:W-:Y:S01]  /*3650*/  IMAD.MOV.U32 R119, RZ, RZ, R237.reuse ;  /* 0x000000ffff777224 */ /* 0x101fe200078e00ed */
[----:B------:R-:W-:Y:S01]  /*3660*/  PRMT R237, RZ, 0x7610, R237 ;  /* 0x00007610ffed7816 */ /* 0x000fe200000000ed */
[--C-:B------:R-:W-:Y:S01]  /*3670*/  IMAD.WIDE R120, R21, 0x2, R116.reuse ;  /* 0x0000000215787825 */ /* 0x100fe200078e0274 */
[----:B------:R-:W2:Y:S03]  /*3680*/  @!P1 LDG.E.U16 R166, desc[UR14][R132.64] ;  /* 0x0000000e84a69981 */ /* 0x000ea6000c1e1500 */
[--C-:B------:R-:W-:Y:S01]  /*3690*/  IMAD.WIDE R128, R20, 0x2, R116.reuse ;  /* 0x0000000214807825 */ /* 0x100fe200078e0274 */
[----:B------:R0:W2:Y:S03]  /*36a0*/  @!P3 LDG.E.U16 R233, desc[UR14][R120.64] ;  /* 0x0000000e78e9b981 */ /* 0x0000a6000c1e1500 */
[--C-:B------:R-:W-:Y:S01]  /*36b0*/  IMAD.WIDE R130, R19, 0x2, R116.reuse ;  /* 0x0000000213827825 */ /* 0x100fe200078e0274 */
[----:B------:R1:W2:Y:S03]  /*36c0*/  @!P4 LDG.E.U16 R235, desc[UR14][R128.64] ;  /* 0x0000000e80ebc981 */ /* 0x0002a6000c1e1500 */
[----:B------:R-:W-:Y:S01]  /*36d0*/  IMAD.WIDE R122, R11, 0x2, R116 ;  /* 0x000000020b7a7825 */ /* 0x000fe200078e0274 */
[----:B------:R-:W2:Y:S04]  /*36e0*/  @!P5 LDG.E.U16 R168, desc[UR14][R130.64] ;  /* 0x0000000e82a8d981 */ /* 0x000ea8000c1e1500 */
[----:B------:R4:W2:Y:S01]  /*36f0*/  @!P6 LDG.E.U16 R237, desc[UR14][R122.64] ;  /* 0x0000000e7aede981 */ /* 0x0008a2000c1e1500 */
[----:B------:R-:W-:Y:S01]  /*3700*/  BAR.SYNC.DEFER_BLOCKING 0x0 ;  /* 0x0000000000007b1d */ /* 0x000fe20000010000 */
[----:B------:R-:W-:Y:S01]  /*3710*/  ISETP.GE.AND P0, PT, R5, UR40, PT ;  /* 0x0000002805007c0c */ /* 0x000fe2000bf06270 */
[----:B------:R-:W-:-:S02]  /*3720*/  IMAD.MOV.U32 R118, RZ, RZ, R236 ;  /* 0x000000ffff767224 */ /* 0x000fc400078e00ec */
[----:B0-----:R-:W-:Y:S02]  /*3730*/  IMAD.MOV.U32 R120, RZ, RZ, R148 ;  /* 0x000000ffff787224 */ /* 0x001fe400078e0094 */
[----:B------:R-:W-:Y:S01]  /*3740*/  IMAD.MOV.U32 R121, RZ, RZ, R149 ;  /* 0x000000ffff797224 */ /* 0x000fe200078e0095 */
[----:B------:R-:W-:Y:S01]  /*3750*/  PRMT R170, RZ, 0x7610, R170 ;  /* 0x00007610ffaa7816 */ /* 0x000fe200000000aa */
[----:B------:R-:W-:Y:S01]  /*3760*/  IMAD.WIDE R124, R8, 0x2, R118 ;  /* 0x00000002087c7825 */ /* 0x000fe200078e0276 */
[----:B------:R-:W-:-:S03]  /*3770*/  PRMT R239, RZ, 0x7610, R239 ;  /* 0x00007610ffef7816 */ /* 0x000fc600000000ef */
[----:B------:R-:W-:Y:S01]  /*3780*/  IMAD.WIDE R126, R8, 0x2, R120 ;  /* 0x00000002087e7825 */ /* 0x000fe200078e0278 */
[----:B------:R-:W-:-:S03]  /*3790*/  PRMT R174, RZ, 0x7610, R174 ;  /* 0x00007610ffae7816 */ /* 0x000fc600000000ae */
[----:B-1----:R-:W-:Y:S02]  /*37a0*/  IMAD.MOV.U32 R128, RZ, RZ, R138 ;  /* 0x000000ffff807224 */ /* 0x002fe400078e008a */
[----:B------:R-:W-:Y:S02]  /*37b0*/  IMAD.MOV.U32 R129, RZ, RZ, R139 ;  /* 0x000000ffff817224 */ /* 0x000fe400078e008b */
[----:B----4-:R-:W-:Y:S02]  /*37c0*/  IMAD.MOV.U32 R122, RZ, RZ, R136 ;  /* 0x000000ffff7a7224 */ /* 0x010fe400078e0088 */
[----:B------:R-:W-:Y:S01]  /*37d0*/  IMAD.MOV.U32 R123, RZ, RZ, R135 ;  /* 0x000000ffff7b7224 */ /* 0x000fe200078e0087 */
[----:B------:R0:W4:Y:S01]  /*37e0*/  @!P0 LDG.E.U16 R170, desc[UR14][R124.64] ;  /* 0x0000000e7caa8981 */ /* 0x000122000c1e1500 */
[----:B------:R-:W-:-:S03]  /*37f0*/  IMAD.MOV.U32 R130, RZ, RZ, R134 ;  /* 0x000000ffff827224 */ /* 0x000fc600078e0086 */
[----:B------:R1:W4:Y:S01]  /*3800*/  @!P0 LDG.E.U16 R239, desc[UR14][R126.64] ;  /* 0x0000000e7eef8981 */ /* 0x000322000c1e1500 */
[----:B------:R-:W-:Y:S01]  /*3810*/  IMAD.MOV.U32 R131, RZ, RZ, R137 ;  /* 0x000000ffff837224 */ /* 0x000fe200078e0089 */
[----:B------:R-:W-:Y:S01]  /*3820*/  PRMT R172, RZ, 0x7610, R172 ;  /* 0x00007610ffac7816 */ /* 0x000fe200000000ac */
[----:B0-----:R-:W-:Y:S02]  /*3830*/  IMAD.MOV.U32 R124, RZ, RZ, R140 ;  /* 0x000000ffff7c7224 */ /* 0x001fe400078e008c */
[----:B------:R-:W-:Y:S02]  /*3840*/  IMAD.MOV.U32 R125, RZ, RZ, R141 ;  /* 0x000000ffff7d7224 */ /* 0x000fe400078e008d */
[----:B-1----:R-:W-:Y:S02]  /*3850*/  IMAD.MOV.U32 R126, RZ, RZ, R146 ;  /* 0x000000ffff7e7224 */ /* 0x002fe400078e0092 */
[----:B------:R-:W-:Y:S01]  /*3860*/  IMAD.MOV.U32 R127, RZ, RZ, R147 ;  /* 0x000000ffff7f7224 */ /* 0x000fe200078e0093 */
[----:B------:R-:W-:Y:S01]  /*3870*/  PRMT R241, RZ, 0x7610, R241 ;  /* 0x00007610fff17816 */ /* 0x000fe200000000f1 */
[----:B------:R-:W-:Y:S01]  /*3880*/  IMAD.WIDE R134, R8, 0x2, R128 ;  /* 0x0000000208867825 */ /* 0x000fe200078e0280 */
[----:B------:R-:W-:-:S02]  /*3890*/  PRMT R245, RZ, 0x7610, R245 ;  /* 0x00007610fff57816 */ /* 0x000fc400000000f5 */
[----:B------:R-:W-:Y:S01]  /*38a0*/  PRMT R243, RZ, 0x7610, R243 ;  /* 0x00007610fff37816 */ /* 0x000fe200000000f3 */
[C---:B------:R-:W-:Y:S01]  /*38b0*/  IMAD.WIDE R138, R8.reuse, 0x2, R124 ;  /* 0x00000002088a7825 */ /* 0x040fe200078e027c */
[----:B------:R0:W4:Y:S03]  /*38c0*/  @!P0 LDG.E.U16 R174, desc[UR14][R134.64] ;  /* 0x0000000e86ae8981 */ /* 0x000126000c1e1500 */
[C---:B------:R-:W-:Y:S01]  /*38d0*/  IMAD.WIDE R136, R8.reuse, 0x2, R126 ;  /* 0x0000000208887825 */ /* 0x040fe200078e027e */
[----:B------:R1:W4:Y:S03]  /*38e0*/  @!P0 LDG.E.U16 R172, desc[UR14][R138.64] ;  /* 0x0000000e8aac8981 */ /* 0x000326000c1e1500 */
[C---:B------:R-:W-:Y:S01]  /*38f0*/  IMAD.WIDE R140, R8.reuse, 0x2, R122 ;  /* 0x00000002088c7825 */ /* 0x040fe200078e027a */
[----:B------:R5:W4:Y:S03]  /*3900*/  @!P0 LDG.E.U16 R241, desc[UR14][R136.64] ;  /* 0x0000000e88f18981 */ /* 0x000b26000c1e1500 */
[----:B------:R-:W-:Y:S01]  /*3910*/  IMAD.WIDE R132, R8, 0x2, R130 ;  /* 0x0000000208847825 */ /* 0x000fe200078e0282 */
[----:B------:R5:W4:Y:S03]  /*3920*/  @!P0 LDG.E.U16 R245, desc[UR14][R140.64] ;  /* 0x0000000e8cf58981 */ /* 0x000b26000c1e1500 */
[----:B0-----:R-:W-:Y:S01]  /*3930*/  IMAD.MOV.U32 R134, RZ, RZ, R222 ;  /* 0x000000ffff867224 */ /* 0x001fe200078e00de */
[----:B------:R0:W4:Y:S01]  /*3940*/  @!P0 LDG.E.U16 R243, desc[UR14][R132.64] ;  /* 0x0000000e84f38981 */ /* 0x000122000c1e1500 */
[----:B------:R-:W-:-:S02]  /*3950*/  IMAD.MOV.U32 R135, RZ, RZ, R223 ;  /* 0x000000ffff877224 */ /* 0x000fc400078e00df */
[----:B-1----:R-:W-:Y:S02]  /*3960*/  IMAD.MOV.U32 R138, RZ, RZ, R144 ;  /* 0x000000ffff8a7224 */ /* 0x002fe400078e0090 */
[----:B------:R-:W-:Y:S02]  /*3970*/  IMAD.MOV.U32 R139, RZ, RZ, R145 ;  /* 0x000000ffff8b7224 */ /* 0x000fe400078e0091 */
[----:B-----5:R-:W-:Y:S02]  /*3980*/  IMAD.MOV.U32 R136, RZ, RZ, R154 ;  /* 0x000000ffff887224 */ /* 0x020fe400078e009a */
[----:B------:R-:W-:Y:S02]  /*3990*/  IMAD.MOV.U32 R137, RZ, RZ, R155 ;  /* 0x000000ffff897224 */ /* 0x000fe400078e009b */
[----:B------:R-:W-:Y:S02]  /*39a0*/  IMAD.MOV.U32 R140, RZ, RZ, R142 ;  /* 0x000000ffff8c7224 */ /* 0x000fe400078e008e */
[----:B------:R-:W-:Y:S01]  /*39b0*/  IMAD.MOV.U32 R141, RZ, RZ, R143 ;  /* 0x000000ffff8d7224 */ /* 0x000fe200078e008f */
[----:B------:R-:W-:Y:S01]  /*39c0*/  PRMT R223, RZ, 0x7610, R223 ;  /* 0x00007610ffdf7816 */ /* 0x000fe200000000df */
[--C-:B0-----:R-:W-:Y:S01]  /*39d0*/  IMAD.MOV.U32 R133, RZ, RZ, R225.reuse ;  /* 0x000000ffff857224 */ /* 0x101fe200078e00e1 */
[----:B------:R-:W-:Y:S01]  /*39e0*/  PRMT R225, RZ, 0x7610, R225 ;  /* 0x00007610ffe17816 */ /* 0x000fe200000000e1 */
[----:B------:R-:W-:Y:S01]  /*39f0*/  IMAD.WIDE R144, R8, 0x2, R138 ;  /* 0x0000000208907825 */ /* 0x000fe200078e028a */
[----:B------:R-:W-:-:S02]  /*3a00*/  PRMT R176, RZ, 0x7610, R176 ;  /* 0x00007610ffb07816 */ /* 0x000fc400000000b0 */
[----:B------:R-:W-:Y:S01]  /*3a10*/  PRMT R178, RZ, 0x7610, R178 ;  /* 0x00007610ffb27816 */ /* 0x000fe200000000b2 */
[C---:B------:R-:W-:Y:S01]  /*3a20*/  IMAD.WIDE R148, R8.reuse, 0x2, R134 ;  /* 0x0000000208947825 */ /* 0x040fe200078e0286 */
[----:B------:R-:W-:Y:S01]  /*3a30*/  PRMT R180, RZ, 0x7610, R180 ;  /* 0x00007610ffb47816 */ /* 0x000fe200000000b4 */
[----:B------:R0:W5:Y:S02]  /*3a40*/  @!P0 LDG.E.U16 R223, desc[UR14][R144.64] ;  /* 0x0000000e90df8981 */ /* 0x000164000c1e1500 */
[----:B------:R-:W-:Y:S02]  /*3a50*/  IMAD.MOV.U32 R132, RZ, RZ, R164 ;  /* 0x000000ffff847224 */ /* 0x000fe400078e00a4 */
[C---:B------:R-:W-:Y:S01]  /*3a60*/  IMAD.WIDE R142, R8.reuse, 0x2, R140 ;  /* 0x00000002088e7825 */ /* 0x040fe200078e028c */
[----:B------:R1:W5:Y:S03]  /*3a70*/  @!P0 LDG.E.U16 R225, desc[UR14][R148.64] ;  /* 0x0000000e94e18981 */ /* 0x000366000c1e1500 */
[C---:B------:R-:W-:Y:S01]  /*3a80*/  IMAD.WIDE R146, R8.reuse, 0x2, R136 ;  /* 0x0000000208927825 */ /* 0x040fe200078e0288 */
[----:B------:R1:W5:Y:S03]  /*3a90*/  @!P0 LDG.E.U16 R176, desc[UR14][R142.64] ;  /* 0x0000000e8eb08981 */ /* 0x000366000c1e1500 */
[----:B------:R-:W-:Y:S01]  /*3aa0*/  IMAD.WIDE R154, R8, 0x2, R132 ;  /* 0x00000002089a7825 */ /* 0x000fe200078e0284 */
[----:B------:R1:W5:Y:S03]  /*3ab0*/  @!P0 LDG.E.U16 R178, desc[UR14][R146.64] ;  /* 0x0000000e92b28981 */ /* 0x000366000c1e1500 */
[----:B0-----:R-:W-:Y:S01]  /*3ac0*/  IMAD.MOV.U32 R144, RZ, RZ, R150 ;  /* 0x000000ffff907224 */ /* 0x001fe200078e0096 */
[----:B------:R-:W-:Y:S01]  /*3ad0*/  PRMT R247, RZ, 0x7610, R247 ;  /* 0x00007610fff77816 */ /* 0x000fe200000000f7 */
[----:B------:R-:W-:Y:S01]  /*3ae0*/  IMAD.MOV.U32 R145, RZ, RZ, R151 ;  /* 0x000000ffff917224 */ /* 0x000fe200078e0097 */
[----:B------:R0:W5:Y:S01]  /*3af0*/  @!P0 LDG.E.U16 R180, desc[UR14][R154.64] ;  /* 0x0000000e9ab48981 */ /* 0x000162000c1e1500 */
[----:B-1----:R-:W-:-:S02]  /*3b00*/  IMAD.MOV.U32 R148, RZ, RZ, R152 ;  /* 0x000000ffff947224 */ /* 0x002fc400078e0098 */
[----:B------:R-:W-:Y:S02]  /*3b10*/  IMAD.MOV.U32 R149, RZ, RZ, R153 ;  /* 0x000000ffff957224 */ /* 0x000fe400078e0099 */
[----:B------:R-:W-:Y:S02]  /*3b20*/  IMAD.MOV.U32 R142, RZ, RZ, R208 ;  /* 0x000000ffff8e7224 */ /* 0x000fe400078e00d0 */
[----:B------:R-:W-:Y:S02]  /*3b30*/  IMAD.MOV.U32 R143, RZ, RZ, R209 ;  /* 0x000000ffff8f7224 */ /* 0x000fe400078e00d1 */
[----:B------:R-:W-:Y:S02]  /*3b40*/  IMAD.MOV.U32 R146, RZ, RZ, R156 ;  /* 0x000000ffff927224 */ /* 0x000fe400078e009c */
[----:B------:R-:W-:Y:S01]  /*3b50*/  IMAD.MOV.U32 R147, RZ, RZ, R157 ;  /* 0x000000ffff937224 */ /* 0x000fe200078e009d */
[----:B------:R-:W-:Y:S01]  /*3b60*/  PRMT R209, RZ, 0x7610, R209 ;  /* 0x00007610ffd17816 */ /* 0x000fe200000000d1 */
[----:B------:R-:W-:Y:S01]  /*3b70*/  IMAD.WIDE R150, R8, 0x2, R148 ;  /* 0x0000000208967825 */ /* 0x000fe200078e0294 */
[----:B------:R-:W-:-:S02]  /*3b80*/  PRMT R164, RZ, 0x7610, R164 ;  /* 0x00007610ffa47816 */ /* 0x000fc400000000a4 */
[----:B------:R-:W-:Y:S01]  /*3b90*/  PRMT R182, RZ, 0x7610, R182 ;  /* 0x00007610ffb67816 */ /* 0x000fe200000000b6 */
[C---:B------:R-:W-:Y:S01]  /*3ba0*/  IMAD.WIDE R152, R8.reuse, 0x2, R144 ;  /* 0x0000000208987825 */ /* 0x040fe200078e0290 */
[----:B------:R-:W5:Y:S03]  /*3bb0*/  @!P0 LDG.E.U16 R209, desc[UR14][R150.64] ;  /* 0x0000000e96d18981 */ /* 0x000f66000c1e1500 */
[C---:B0-----:R-:W-:Y:S01]  /*3bc0*/  IMAD.WIDE R154, R8.reuse, 0x2, R146 ;  /* 0x00000002089a7825 */ /* 0x041fe200078e0292 */
[----:B------:R-:W5:Y:S03]  /*3bd0*/  @!P0 LDG.E.U16 R247, desc[UR14][R152.64] ;  /* 0x0000000e98f78981 */ /* 0x000f66000c1e1500 */
[----:B------:R-:W-:Y:S01]  /*3be0*/  IMAD.WIDE R156, R8, 0x2, R142 ;  /* 0x00000002089c7825 */ /* 0x000fe200078e028e */
[----:B------:R-:W5:Y:S04]  /*3bf0*/  @!P0 LDG.E.U16 R164, desc[UR14][R154.64] ;  /* 0x0000000e9aa48981 */ /* 0x000f68000c1e1500 */
[----:B------:R-:W5:Y:S04]  /*3c00*/  @!P0 LDG.E.U16 R182, desc[UR14][R156.64] ;  /* 0x0000000e9cb68981 */ /* 0x000f68000c1e1500 */
[----:B------:R-:W-:Y:S04]  /*3c10*/  STS.U16 [R2+UR12], R95 ;  /* 0x0000005f02007988 */ /* 0x000fe8000800040c */
[----:B------:R-:W-:Y:S04]  /*3c20*/  STS.U16 [R2+UR12+0x400], R101 ;  /* 0x0004006502007988 */ /* 0x000fe8000800040c */
[----:B------:R-:W-:Y:S04]  /*3c30*/  STS.U16 [R2+UR12+0x800], R107 ;  /* 0x0008006b02007988 */ /* 0x000fe8000800040c */
[----:B---3--:R-:W-:Y:S04]  /*3c40*/  STS.U16 [R2+UR12+0xc00], R113 ;  /* 0x000c007102007988 */ /* 0x008fe8000800040c */
[----:B------:R-:W-:Y:S04]  /*3c50*/  STS.U16 [R2+UR12+0x1000], R161 ;  /* 0x001000a102007988 */ /* 0x000fe8000800040c */
        /* <DEDUP_REMOVED lines=9> */
[----:B--2---:R-:W-:Y:S04]  /*3cf0*/  STS.U16 [R2+UR12+0x3800], R229 ;  /* 0x003800e502007988 */ /* 0x004fe8000800040c */
        /* <DEDUP_REMOVED lines=49> */
[----:B----4-:R-:W-:Y:S04]  /*4010*/  STS.U16 [R0+UR12+0x4000], R239 ;  /* 0x004000ef00007988 */ /* 0x010fe8000800040c */
[----:B------:R-:W-:Y:S04]  /*4020*/  STS.U16 [R0+UR12+0x4400], R245 ;  /* 0x004400f500007988 */ /* 0x000fe8000800040c */
[----:B------:R-:W-:Y:S04]  /*4030*/  STS.U16 [R87+UR12+0x4080], R170 ;  /* 0x004080aa57007988 */ /* 0x000fe8000800040c */
[----:B-----5:R-:W-:Y:S04]  /*4040*/  STS.U16 [R87+UR12+0x4480], R176 ;  /* 0x004480b057007988 */ /* 0x020fe8000800040c */
[----:B------:R-:W-:Y:S04]  /*4050*/  STS.U16 [R88+UR12+0x4100], R243 ;  /* 0x004100f358007988 */ /* 0x000fe8000800040c */
[----:B------:R0:W-:Y:S04]  /*4060*/  STS.U16 [R88+UR12+0x4500], R223 ;  /* 0x004500df58007988 */ /* 0x0001e8000800040c */
        /* <DEDUP_REMOVED lines=8> */
[----:B------:R1:W-:Y:S04]  /*40f0*/  STS.U16 [R93+UR12+0x4380], R164 ;  /* 0x004380a45d007988 */ /* 0x0003e8000800040c */
[----:B------:R2:W-:Y:S01]  /*4100*/  STS.U16 [R93+UR12+0x4780], R182 ;  /* 0x004780b65d007988 */ /* 0x0005e2000800040c */
[----:B------:R3:W-:Y:S06]  /*4110*/  MEMBAR.ALL.CTA ;  /* 0x0000000000007992 */ /* 0x0007ec0000008000 */
[----:B---3--:R-:W3:Y:S02]  /*4120*/  FENCE.VIEW.ASYNC.S ;  /* 0x00000000000073c6 */ /* 0x008ee40000000000 */
[----:B---3--:R-:W-:Y:S06]  /*4130*/  BAR.SYNC.DEFER_BLOCKING 0x0 ;  /* 0x0000000000007b1d */ /* 0x008fec0000010000 */
[----:B------:R-:W-:Y:S01]  /*4140*/  UMOV UR9, 0x40000040 ;  /* 0x4000004000097882 */ /* 0x000fe20000000000 */
[----:B------:R-:W-:Y:S01]  /*4150*/  UMOV UR11, 0x40000040 ;  /* 0x40000040000b7882 */ /* 0x000fe20000000000 */
[----:B------:R-:W-:-:S06]  /*4160*/  WARPGROUP.ARRIVE ;  /* 0x00000000000079c5 */ /* 0x000fcc0000000000 */
[----:B------:R-:W-:Y:S04]  /*4170*/  HGMMA.64x16x16.F32.BF16 R24, gdesc[UR8].tnspA, R24 ;  /* 0x20200000081879f0 */ /* 0x000fe80008701818 */
[----:B------:R-:W-:Y:S04]  /*4180*/  HGMMA.64x16x16.F32.BF16 R24, gdesc[UR4].tnspA, R24 ;  /* 0x20200000041879f0 */ /* 0x000fe80008701818 */
[----:B------:R-:W-:Y:S04]  /*4190*/  HGMMA.64x16x16.F32.BF16 R24, gdesc[UR16].tnspA, R24 ;  /* 0x20200000101879f0 */ /* 0x000fe80008701818 */
[----:B------:R-:W-:Y:S04]  /*41a0*/  HGMMA.64x16x16.F32.BF16 R24, gdesc[UR20].tnspA, R24 ;  /* 0x20200000141879f0 */ /* 0x000fe80008701818 */
[----:B------:R-:W-:Y:S04]  /*41b0*/  HGMMA.64x16x16.F32.BF16 R24, gdesc[UR24].tnspA, R24 ;  /* 0x20200000181879f0 */ /* 0x000fe80008701818 */
[----:B------:R-:W-:Y:S04]  /*41c0*/  HGMMA.64x16x16.F32.BF16 R24, gdesc[UR28].tnspA, R24 ;  /* 0x202000001c1879f0 */ /* 0x000fe80008701818 */
[----:B------:R-:W-:Y:S01]  /*41d0*/  HGMMA.64x16x16.F32.BF16 R24, gdesc[UR32].tnspA, R24 ;  /* 0x20200000201879f0 */ /* 0x000fe20008701818 */
[----:B------:R-:W-:-:S05]  /*41e0*/  VIADD R83, R83, 0xffffffff ;  /* 0xffffffff53537836 */ /* 0x000fca0000000000 */
[----:B------:R-:W-:Y:S01]  /*41f0*/  ISETP.NE.U32.AND P0, PT, R83, RZ, PT ;  /* 0x000000ff5300720c */ /* 0x000fe20003f05070 */
[----:B------:R-:W-:Y:S01]  /*4200*/  HGMMA.64x16x16.F32.BF16 R24, gdesc[UR36].tnspA, R24, gsb0 ;  /* 0x20200000241879f0 */ /* 0x000fe20008001818 */
[----:B0-----:R-:W-:Y:S01]  /*4210*/  IMAD.WIDE R222, R9, 0x2, R134 ;  /* 0x0000000209de7825 */ /* 0x001fe200078e0286 */
[----:B------:R-:W-:-:S03]  /*4220*/  UIADD3 UR40, UR40, -0x80, URZ ;  /* 0xffffff8028287890 */ /* 0x000fc6000fffe03f */
[----:B------:R-:W-:-:S04]  /*4230*/  IMAD.WIDE R134, R9, 0x2, R122 ;  /* 0x0000000209867825 */ /* 0x000fc800078e027a */
[----:B-1----:R-:W-:-:S04]  /*4240*/  IMAD.WIDE R164, R9, 0x2, R132 ;  /* 0x0000000209a47825 */ /* 0x002fc800078e0284 */
[----:B------:R-:W-:-:S04]  /*4250*/  IMAD.WIDE R130, R9, 0x2, R130 ;  /* 0x0000000209827825 */ /* 0x000fc800078e0282 */
[----:B------:R-:W-:-:S04]  /*4260*/  IMAD.WIDE R208, R9, 0x2, R142 ;  /* 0x0000000209d07825 */ /* 0x000fc800078e028e */
[----:B------:R-:W-:-:S04]  /*4270*/  IMAD.WIDE R150, R9, 0x2, R144 ;  /* 0x0000000209967825 */ /* 0x000fc800078e0290 */
[----:B------:R-:W-:-:S04]  /*4280*/  IMAD.WIDE R154, R9, 0x2, R136 ;  /* 0x00000002099a7825 */ /* 0x000fc800078e0288 */
[----:B------:R-:W-:-:S04]  /*4290*/  IMAD.WIDE R144, R9, 0x2, R138 ;  /* 0x0000000209907825 */ /* 0x000fc800078e028a */
[----:B------:R-:W-:-:S04]  /*42a0*/  IMAD.WIDE R142, R9, 0x2, R140 ;  /* 0x00000002098e7825 */ /* 0x000fc800078e028c */
[----:B------:R-:W-:-:S04]  /*42b0*/  IMAD.WIDE R156, R9, 0x2, R146 ;  /* 0x00000002099c7825 */ /* 0x000fc800078e0292 */
[----:B------:R-:W-:-:S04]  /*42c0*/  IMAD.WIDE R152, R9, 0x2, R148 ;  /* 0x0000000209987825 */ /* 0x000fc800078e0294 */
[----:B------:R-:W-:Y:S02]  /*42d0*/  IMAD.MOV.U32 R136, RZ, RZ, R134 ;  /* 0x000000ffff887224 */ /* 0x000fe400078e0086 */
[----:B------:R-:W-:Y:S02]  /*42e0*/  IMAD.MOV.U32 R225, RZ, RZ, R165 ;  /* 0x000000ffffe17224 */ /* 0x000fe400078e00a5 */
[----:B------:R-:W-:Y:S01]  /*42f0*/  IMAD.WIDE R140, R9, 0x2, R124 ;  /* 0x00000002098c7825 */ /* 0x000fe200078e027c */
[----:B------:R-:W-:-:S03]  /*4300*/  WARPGROUP.DEPBAR.LE gsb0, 0x0 ;  /* 0x00008000000079c5 */ /* 0x000fc60000010000 */
[----:B------:R-:W-:-:S04]  /*4310*/  IMAD.WIDE R146, R9, 0x2, R126 ;  /* 0x0000000209927825 */ /* 0x000fc800078e027e */
[----:B------:R-:W-:-:S04]  /*4320*/  IMAD.WIDE R138, R9, 0x2, R128 ;  /* 0x00000002098a7825 */ /* 0x000fc800078e0280 */
[----:B------:R-:W-:Y:S02]  /*4330*/  IMAD.MOV.U32 R134, RZ, RZ, R130 ;  /* 0x000000ffff867224 */ /* 0x000fe400078e0082 */
[----:B------:R-:W-:Y:S02]  /*4340*/  IMAD.MOV.U32 R137, RZ, RZ, R131 ;  /* 0x000000ffff897224 */ /* 0x000fe400078e0083 */
[----:B------:R-:W-:-:S04]  /*4350*/  IMAD.WIDE R236, R9, 0x2, R118 ;  /* 0x0000000209ec7825 */ /* 0x000fc800078e0276 */
[----:B------:R-:W-:-:S04]  /*4360*/  IMAD.WIDE R148, R9, 0x2, R120 ;  /* 0x0000000209947825 */ /* 0x000fc800078e0278 */
[----:B------:R-:W-:Y:S01]  /*4370*/  IMAD.WIDE R116, R81, 0x2, R116 ;  /* 0x0000000251747825 */ /* 0x000fe200078e0274 */
[----:B--2---:R-:W-:Y:S06]  /*4380*/  @P0 BRA `(.L_x_1) ;  /* 0xffffffdc00dc0947 */ /* 0x004fec000383ffff */
[----:B------:R-:W-:Y:S02]  /*4390*/  F2FP.BF16.F32.PACK_AB R27, R31, R27 ;  /* 0x0000001b1f1b723e */ /* 0x000fe400000010ff */
[----:B------:R-:W-:Y:S02]  /*43a0*/  F2FP.BF16.F32.PACK_AB R26, R30, R26 ;  /* 0x0000001a1e1a723e */ /* 0x000fe400000010ff */
[----:B------:R-:W-:Y:S02]  /*43b0*/  F2FP.BF16.F32.PACK_AB R25, R29, R25 ;  /* 0x000000191d19723e */ /* 0x000fe400000010ff */
[----:B------:R-:W-:-:S07]  /*43c0*/  F2FP.BF16.F32.PACK_AB R24, R28, R24 ;  /* 0x000000181c18723e */ /* 0x000fce00000010ff */
.L_x_0:
[----:B------:R-:W-:Y:S01]  /*43d0*/  BAR.SYNC.DEFER_BLOCKING 0x0 ;  /* 0x0000000000007b1d */ /* 0x000fe20000010000 */
[----:B------:R-:W-:Y:S01]  /*43e0*/  IMAD.SHL.U32 R0, R7, 0x10, RZ ;  /* 0x0000001007007824 */ /* 0x000fe200078e00ff */
[----:B------:R-:W-:Y:S01]  /*43f0*/  LEA R5, R5, UR12, 0x4 ;  /* 0x0000000c05057c11 */ /* 0x000fe2000f8e20ff */
[C---:B------:R-:W-:Y:S01]  /*4400*/  IMAD.SHL.U32 R2, R7.reuse, 0x80, RZ ;  /* 0x0000008007027824 */ /* 0x040fe200078e00ff */
[----:B------:R-:W-:Y:S01]  /*4410*/  USHF.L.U32 UR13, UR13, 0x4, URZ ;  /* 0x000000040d0d7899 */ /* 0x000fe2000800063f */
[----:B------:R-:W-:Y:S01]  /*4420*/  IMAD.SHL.U32 R7, R7, 0x8, RZ ;  /* 0x0000000807077824 */ /* 0x000fe200078e00ff */
[----:B------:R-:W-:Y:S02]  /*4430*/  LOP3.LUT R0, R0, 0x70, RZ, 0xc0, !PT ;  /* 0x0000007000007812 */ /* 0x000fe400078ec0ff */
[----:B------:R-:W0:Y:S01]  /*4440*/  LDC R28, c[0x0][0x248] ;  /* 0x00009200ff1c7b82 */ /* 0x000e220000000800 */
[----:B------:R-:W-:Y:S01]  /*4450*/  LOP3.LUT R9, R2, 0x400, RZ, 0xc0, !PT ;  /* 0x0000040002097812 */ /* 0x000fe200078ec0ff */
[----:B------:R-:W-:Y:S01]  /*4460*/  ULOP3.LUT UR13, UR13, 0x30, URZ, 0xc0, !UPT ;  /* 0x000000300d0d7892 */ /* 0x000fe2000f8ec03f */
[----:B------:R-:W-:Y:S01]  /*4470*/  LOP3.LUT R7, R7, 0x380, RZ, 0xc0, !PT ;  /* 0x0000038007077812 */ /* 0x000fe200078ec0ff */
[----:B------:R-:W-:Y:S01]  /*4480*/  ULDC.64 UR6, c[0x0][0x228] ;  /* 0x00008a0000067ab9 */ /* 0x000fe20000000a00 */
[----:B------:R-:W-:Y:S01]  /*4490*/  IADD3 R0, R9, UR12, R0 ;  /* 0x0000000c09007c10 */ /* 0x000fe2000fffe000 */
[----:B------:R-:W-:Y:S01]  /*44a0*/  ULDC UR4, c[0x0][0x244] ;  /* 0x0000910000047ab9 */ /* 0x000fe20000000800 */
[C---:B------:R-:W-:Y:S01]  /*44b0*/  ISETP.GE.AND P0, PT, R6.reuse, UR6, PT ;  /* 0x0000000606007c0c */ /* 0x040fe2000bf06270 */
[----:B------:R-:W-:Y:S01]  /*44c0*/  IMAD R6, R6, UR4, RZ ;  /* 0x0000000406067c24 */ /* 0x000fe2000f8e02ff */
[----:B------:R-:W-:Y:S01]  /*44d0*/  ULDC.64 UR4, c[0x0][0x220] ;  /* 0x0000880000047ab9 */ /* 0x000fe20000000a00 */
[----:B------:R-:W-:Y:S01]  /*44e0*/  IMAD.IADD R7, R7, 0x1, R0 ;  /* 0x0000000107077824 */ /* 0x000fe200078e0200 */
[----:B------:R-:W-:-:S02]  /*44f0*/  LOP3.LUT R0, R3, UR13, R4, 0xfe, !PT ;  /* 0x0000000d03007c12 */ /* 0x000fc4000f8efe04 */
[----:B------:R-:W-:Y:S02]  /*4500*/  LEA R20, P3, R6, UR4, 0x1 ;  /* 0x0000000406147c11 */ /* 0x000fe4000f8608ff */
[----:B------:R-:W-:Y:S01]  /*4510*/  LOP3.LUT R2, R0, 0x2, RZ, 0xfc, !PT ;  /* 0x0000000200027812 */ /* 0x000fe200078efcff */
[----:B------:R-:W-:Y:S01]  /*4520*/  STSM.16.M88.4 [R7], R24 ;  /* 0x0000001807007844 */ /* 0x000fe20000000200 */
[----:B------:R-:W-:Y:S01]  /*4530*/  LEA.HI.X.SX32 R22, R6, UR5, 0x1, P3 ;  /* 0x0000000506167c11 */ /* 0x000fe200098f0eff */
[----:B------:R-:W-:Y:S01]  /*4540*/  BAR.SYNC.DEFER_BLOCKING 0x0 ;  /* 0x0000000000007b1d */ /* 0x000fe20000010000 */
[----:B------:R-:W-:Y:S01]  /*4550*/  ISETP.LT.AND P1, PT, R2, UR7, !P0 ;  /* 0x0000000702007c0c */ /* 0x000fe2000c721270 */
[C---:B0-----:R-:W-:Y:S01]  /*4560*/  IMAD R3, R0.reuse, R28, RZ ;  /* 0x0000001c00037224 */ /* 0x041fe200078e02ff */
[C---:B------:R-:W-:Y:S02]  /*4570*/  LOP3.LUT R2, R0.reuse, 0x4, RZ, 0xfc, !PT ;  /* 0x0000000400027812 */ /* 0x040fe400078efcff */
[----:B------:R-:W-:-:S02]  /*4580*/  ISETP.LT.AND P2, PT, R0, UR7, !P0 ;  /* 0x0000000700007c0c */ /* 0x000fc4000c741270 */
[----:B------:R-:W-:Y:S02]  /*4590*/  ISETP.LT.AND P5, PT, R2, UR7, !P0 ;  /* 0x0000000702007c0c */ /* 0x000fe4000c7a1270 */
[----:B------:R-:W-:Y:S02]  /*45a0*/  LEA R2, P3, R3, R20, 0x1 ;  /* 0x0000001403027211 */ /* 0x000fe400078608ff */
[C---:B------:R-:W-:Y:S02]  /*45b0*/  LOP3.LUT R4, R0.reuse, 0x8, RZ, 0xfc, !PT ;  /* 0x0000000800047812 */ /* 0x040fe400078efcff */
[C---:B------:R-:W-:Y:S02]  /*45c0*/  LOP3.LUT R6, R0.reuse, 0x6, RZ, 0xfc, !PT ;  /* 0x0000000600067812 */ /* 0x040fe400078efcff */
[----:B------:R-:W-:Y:S02]  /*45d0*/  LOP3.LUT R13, R0, 0xc, RZ, 0xfc, !PT ;  /* 0x0000000c000d7812 */ /* 0x000fe400078efcff */
[----:B------:R-:W-:-:S02]  /*45e0*/  ISETP.LT.AND P4, PT, R6, UR7, !P0 ;  /* 0x0000000706007c0c */ /* 0x000fc4000c781270 */
[C---:B------:R-:W-:Y:S02]  /*45f0*/  LOP3.LUT R6, R0.reuse, 0xa, RZ, 0xfc, !PT ;  /* 0x0000000a00067812 */ /* 0x040fe400078efcff */
[----:B------:R-:W-:Y:S01]  /*4600*/  LOP3.LUT R0, R0, 0xe, RZ, 0xfc, !PT ;  /* 0x0000000e00007812 */ /* 0x000fe200078efcff */
[----:B------:R0:W1:Y:S02]  /*4610*/  LDS.128 R16, [R5] ;  /* 0x0000000005107984 */ /* 0x0000640000000c00 */
[----:B0-----:R-:W-:Y:S01]  /*4620*/  IMAD R5, R28, 0x2, R3 ;  /* 0x000000021c057824 */ /* 0x001fe200078e0203 */
[----:B------:R-:W-:Y:S02]  /*4630*/  LEA.HI.X.SX32 R3, R3, R22, 0x1, P3 ;  /* 0x0000001603037211 */ /* 0x000fe400018f0eff */
[----:B------:R-:W-:Y:S01]  /*4640*/  ISETP.LT.AND P3, PT, R4, UR7, !P0 ;  /* 0x0000000704007c0c */ /* 0x000fe2000c761270 */
[----:B------:R-:W-:Y:S01]  /*4650*/  IMAD R7, R28, 0x2, R5 ;  /* 0x000000021c077824 */ /* 0x000fe200078e0205 */
[----:B------:R-:W-:-:S03]  /*4660*/  LEA R4, P6, R5, R20, 0x1 ;  /* 0x0000001405047211 */ /* 0x000fc600078c08ff */
[----:B------:R-:W-:Y:S01]  /*4670*/  IMAD R9, R28, 0x2, R7 ;  /* 0x000000021c097824 */ /* 0x000fe200078e0207 */
[----:B------:R-:W-:-:S03]  /*4680*/  LEA.HI.X.SX32 R5, R5, R22, 0x1, P6 ;  /* 0x0000001605057211 */ /* 0x000fc600030f0eff */
[----:B------:R-:W-:-:S04]  /*4690*/  IMAD R11, R28, 0x2, R9 ;  /* 0x000000021c0b7824 */ /* 0x000fc800078e0209 */
[----:B------:R-:W-:-:S04]  /*46a0*/  IMAD R12, R28, 0x2, R11 ;  /* 0x000000021c0c7824 */ /* 0x000fc800078e020b */
[----:B------:R-:W-:-:S04]  /*46b0*/  IMAD R14, R28, 0x2, R12 ;  /* 0x000000021c0e7824 */ /* 0x000fc800078e020c */
[----:B------:R-:W-:Y:S01]  /*46c0*/  IMAD R15, R28, 0x2, R14 ;  /* 0x000000021c0f7824 */ /* 0x000fe200078e020e */
[----:B-1----:R0:W-:Y:S01]  /*46d0*/  @P2 STG.E.U16 desc[UR14][R2.64], R16 ;  /* 0x0000001002002986 */ /* 0x0021e2000c10150e */
[----:B------:R-:W-:Y:S02]  /*46e0*/  ISETP.LT.AND P2, PT, R6, UR7, !P0 ;  /* 0x0000000706007c0c */ /* 0x000fe4000c741270 */
[-C--:B------:R-:W-:Y:S01]  /*46f0*/  LEA R6, P6, R7, R20.reuse, 0x1 ;  /* 0x0000001407067211 */ /* 0x080fe200078c08ff */
[----:B------:R1:W-:Y:S01]  /*4700*/  @P1 STG.E.U16 desc[UR14][R4.64], R17 ;  /* 0x0000001104001986 */ /* 0x0003e2000c10150e */
[----:B------:R-:W-:Y:S02]  /*4710*/  LEA R8, P1, R9, R20, 0x1 ;  /* 0x0000001409087211 */ /* 0x000fe400078208ff */
[-C--:B------:R-:W-:Y:S02]  /*4720*/  LEA.HI.X.SX32 R7, R7, R22.reuse, 0x1, P6 ;  /* 0x0000001607077211 */ /* 0x080fe400030f0eff */
[----:B------:R-:W-:-:S02]  /*4730*/  LEA.HI.X.SX32 R9, R9, R22, 0x1, P1 ;  /* 0x0000001609097211 */ /* 0x000fc400008f0eff */
[C---:B------:R-:W-:Y:S01]  /*4740*/  LEA R10, P6, R11.reuse, R20, 0x1 ;  /* 0x000000140b0a7211 */ /* 0x040fe200078c08ff */
[----:B------:R2:W-:Y:S01]  /*4750*/  @P5 STG.E.U16 desc[UR14][R6.64], R18 ;  /* 0x0000001206005986 */ /* 0x0005e2000c10150e */
[----:B0-----:R-:W-:Y:S02]  /*4760*/  PRMT R16, R16, 0x7632, R16 ;  /* 0x0000763210107816 */ /* 0x001fe40000000010 */
[----:B------:R-:W-:Y:S01]  /*4770*/  LEA.HI.X.SX32 R11, R11, R22, 0x1, P6 ;  /* 0x000000160b0b7211 */ /* 0x000fe200030f0eff */
[----:B------:R2:W-:Y:S01]  /*4780*/  @P4 STG.E.U16 desc[UR14][R8.64], R19 ;  /* 0x0000001308004986 */ /* 0x0005e2000c10150e */
[-C--:B-1----:R-:W-:Y:S02]  /*4790*/  LEA R4, P1, R14, R20.reuse, 0x1 ;  /* 0x000000140e047211 */ /* 0x082fe400078208ff */
[----:B------:R-:W-:Y:S01]  /*47a0*/  LEA R2, P6, R12, R20, 0x1 ;  /* 0x000000140c027211 */ /* 0x000fe200078c08ff */
[----:B------:R2:W-:Y:S01]  /*47b0*/  @P3 STG.E.U16 desc[UR14][R10.64], R16 ;  /* 0x000000100a003986 */ /* 0x0005e2000c10150e */
[----:B------:R-:W-:-:S02]  /*47c0*/  LEA.HI.X.SX32 R5, R14, R22, 0x1, P1 ;  /* 0x000000160e057211 */ /* 0x000fc400008f0eff */
[----:B------:R-:W-:Y:S02]  /*47d0*/  ISETP.LT.AND P1, PT, R13, UR7, !P0 ;  /* 0x000000070d007c0c */ /* 0x000fe4000c721270 */
[----:B------:R-:W-:Y:S02]  /*47e0*/  ISETP.LT.AND P0, PT, R0, UR7, !P0 ;  /* 0x0000000700007c0c */ /* 0x000fe4000c701270 */
[----:B------:R-:W-:Y:S02]  /*47f0*/  LEA.HI.X.SX32 R3, R12, R22, 0x1, P6 ;  /* 0x000000160c037211 */ /* 0x000fe400030f0eff */
[----:B------:R-:W-:Y:S02]  /*4800*/  PRMT R17, R17, 0x7632, R17 ;  /* 0x0000763211117816 */ /* 0x000fe40000000011 */
[----:B------:R-:W-:Y:S02]  /*4810*/  PRMT R0, R18, 0x7632, R0 ;  /* 0x0000763212007816 */ /* 0x000fe40000000000 */
[C---:B------:R-:W-:Y:S01]  /*4820*/  LEA R12, P6, R15.reuse, R20, 0x1 ;  /* 0x000000140f0c7211 */ /* 0x040fe200078c08ff */
[----:B------:R2:W-:Y:S03]  /*4830*/  @P2 STG.E.U16 desc[UR14][R2.64], R17 ;  /* 0x0000001102002986 */ /* 0x0005e6000c10150e */
[----:B------:R-:W-:Y:S01]  /*4840*/  LEA.HI.X.SX32 R13, R15, R22, 0x1, P6 ;  /* 0x000000160f0d7211 */ /* 0x000fe200030f0eff */
[----:B------:R2:W-:Y:S01]  /*4850*/  @P1 STG.E.U16 desc[UR14][R4.64], R0 ;  /* 0x0000000004001986 */ /* 0x0005e2000c10150e */
[----:B------:R-:W-:Y:S07]  /*4860*/  @!P0 EXIT ;  /* 0x000000000000894d */ /* 0x000fee0003800000 */
[----:B--2---:R-:W-:-:S05]  /*4870*/  PRMT R6, R19, 0x7632, R6 ;  /* 0x0000763213067816 */ /* 0x004fca0000000006 */
[----:B------:R-:W-:Y:S01]  /*4880*/  STG.E.U16 desc[UR14][R12.64], R6 ;  /* 0x000000060c007986 */ /* 0x000fe2000c10150e */
[----:B------:R-:W-:Y:S05]  /*4890*/  EXIT ;  /* 0x000000000000794d */ /* 0x000fea0003800000 */
.L_x_2:
[----:B------:R-:W-:-:S00]  /*48a0*/  BRA `(.L_x_2) ;  /* 0xfffffffc00fc7947 */ /* 0x000fc0000383ffff */
[----:B------:R-:W-:-:S00]  /*48b0*/  NOP ;  /* 0x0000000000007918 */ /* 0x000fc00000000000 */
        /* <DEDUP_REMOVED lines=12> */
.L_x_3:


//--------------------- .nv.shared.matmul_kernel  --------------------------
	.section	.nv.shared.matmul_kernel,"aw",@nobits
	.sectionflags	@""
	.align	16
	.zero		1024


//--------------------- .nv.shared.reserved.0     --------------------------
	.section	.nv.shared.reserved.0,"aw",@nobits
	.weak		__nv_reservedSMEM_offset_0_alias
	.size		__nv_reservedSMEM_offset_0_alias, 0, 0
	.other		__nv_reservedSMEM_offset_0_alias,@"STO_CUDA_RESERVED_SHARED STV_DEFAULT"
__nv_reservedSMEM_offset_0_alias:
	.zero		0


//--------------------- .nv.constant0.matmul_kernel --------------------------
	.section	.nv.constant0.matmul_kernel,"a",@progbits
	.sectionflags	@""
	.align	4
.nv.constant0.matmul_kernel:
	.zero		608


//--------------------- SYMBOLS --------------------------

	.type		.nv.reservedSmem.offset0,@object
	.size		.nv.reservedSmem.offset0,0x4
